	.target	sm_90a

	.elftype	@"ET_EXEC"


//--------------------- .note.nv.tkinfo           --------------------------
	.section	.note.nv.tkinfo,"",@"SHT_NOTE"
	.sectionflags	@"SHF_NOTE_NV_TKINFO"
	.tkinfo
        /*0018*/ 	.word	0x00000002
        /*0030*/ 	.string	""
        /*0030*/ 	.string	"ptxas"
        /*0030*/ 	.string	"Cuda compilation tools, release 13.0, V13.0.88"
        /*0030*/ 	.string	"Build cuda_13.0.r13.0/compiler.36424714_0"
        /*0030*/ 	.string	"-arch sm_90a -m 64 "



//--------------------- .note.nv.cuinfo           --------------------------
	.section	.note.nv.cuinfo,"",@"SHT_NOTE"
	.sectionflags	@"SHF_NOTE_NV_CUINFO"
        /*0018*/ 	.short	0x0002
        /*001a*/ 	.short	0x005a
        /*001c*/ 	.short	0x0082
	.zero		2


//--------------------- .nv.info                  --------------------------
	.section	.nv.info,"",@"SHT_CUDA_INFO"
	.align	4


	//----- nvinfo : EIATTR_REGCOUNT
	.align		4
        /*0000*/ 	.byte	0x04, 0x2f
        /*0002*/ 	.short	(.L_15 - .L_14)
	.align		4
.L_14:
        /*0004*/ 	.word	index@(_ZN7cutlass13device_kernelINS_4gemm6kernel13GemmUniversalIN4cute5tupleIJiiiiEEENS1_10collective13CollectiveMmaINS1_34MainloopSm90TmaGmmaWarpSpecializedILi37ENS5_IJNS4_1CILi4EEENSA_ILi2EEENSA_ILi1EEEEEENS1_32KernelTmaWarpSpecializedPingpongEEENS5_IJNSA_ILi64EEENSA_ILi128EEENSA_ILi32EEEEEEaNS5_IJlSD_lEEEaSL_NS4_8TiledMMAINS4_8MMA_AtomIJNS4_4SM904GMMA27MMA_64x128x32_S32S8S8_SS_TNEEEENS4_6LayoutINS5_IJSD_SD_SD_EEENS5_IJNSA_ILi0EEESU_SU_EEEEENS5_IJNS4_10UnderscoreESX_SX_EEEEENS4_23SM90_TMA_LOAD_MULTICASTENS4_14ComposedLayoutINS4_7SwizzleILi1ELi4ELi3EEENS4_18smem_ptr_flag_bitsILi8EEENSS_INS5_IJNSA_ILi8EEESJ_EEENS5_IJSJ_SD_EEEEEEEvNS4_8identityES10_S1A_vS1B_EENS_8epilogue10collective6detail29Sm90TmaWarpSpecializedAdapterINS1E_15DefaultEpilogueIaSL_SL_NS1D_6thread17LinearCombinationIaLi1EiiLNS1I_9ScaleType4KindE0ELNS_15FloatRoundStyleE2EaEENS1_15EpilogueDefaultEEEEEvvEEEEvNT_6ParamsE)
        /*0008*/ 	.word	0x000000a8


	//----- nvinfo : EIATTR_FRAME_SIZE
	.align		4
.L_15:
        /*000c*/ 	.byte	0x04, 0x11
        /*000e*/ 	.short	(.L_17 - .L_16)
	.align		4
.L_16:
        /*0010*/ 	.word	index@(_ZN7cutlass13device_kernelINS_4gemm6kernel13GemmUniversalIN4cute5tupleIJiiiiEEENS1_10collective13CollectiveMmaINS1_34MainloopSm90TmaGmmaWarpSpecializedILi37ENS5_IJNS4_1CILi4EEENSA_ILi2EEENSA_ILi1EEEEEENS1_32KernelTmaWarpSpecializedPingpongEEENS5_IJNSA_ILi64EEENSA_ILi128EEENSA_ILi32EEEEEEaNS5_IJlSD_lEEEaSL_NS4_8TiledMMAINS4_8MMA_AtomIJNS4_4SM904GMMA27MMA_64x128x32_S32S8S8_SS_TNEEEENS4_6LayoutINS5_IJSD_SD_SD_EEENS5_IJNSA_ILi0EEESU_SU_EEEEENS5_IJNS4_10UnderscoreESX_SX_EEEEENS4_23SM90_TMA_LOAD_MULTICASTENS4_14ComposedLayoutINS4_7SwizzleILi1ELi4ELi3EEENS4_18smem_ptr_flag_bitsILi8EEENSS_INS5_IJNSA_ILi8EEESJ_EEENS5_IJSJ_SD_EEEEEEEvNS4_8identityES10_S1A_vS1B_EENS_8epilogue10collective6detail29Sm90TmaWarpSpecializedAdapterINS1E_15DefaultEpilogueIaSL_SL_NS1D_6thread17LinearCombinationIaLi1EiiLNS1I_9ScaleType4KindE0ELNS_15FloatRoundStyleE2EaEENS1_15EpilogueDefaultEEEEEvvEEEEvNT_6ParamsE)
        /*0014*/ 	.word	0x00000008


	//----- nvinfo : EIATTR_MIN_STACK_SIZE
	.align		4
.L_17:
        /*0018*/ 	.byte	0x04, 0x12
        /*001a*/ 	.short	(.L_19 - .L_18)
	.align		4
.L_18:
        /*001c*/ 	.word	index@(_ZN7cutlass13device_kernelINS_4gemm6kernel13GemmUniversalIN4cute5tupleIJiiiiEEENS1_10collective13CollectiveMmaINS1_34MainloopSm90TmaGmmaWarpSpecializedILi37ENS5_IJNS4_1CILi4EEENSA_ILi2EEENSA_ILi1EEEEEENS1_32KernelTmaWarpSpecializedPingpongEEENS5_IJNSA_ILi64EEENSA_ILi128EEENSA_ILi32EEEEEEaNS5_IJlSD_lEEEaSL_NS4_8TiledMMAINS4_8MMA_AtomIJNS4_4SM904GMMA27MMA_64x128x32_S32S8S8_SS_TNEEEENS4_6LayoutINS5_IJSD_SD_SD_EEENS5_IJNSA_ILi0EEESU_SU_EEEEENS5_IJNS4_10UnderscoreESX_SX_EEEEENS4_23SM90_TMA_LOAD_MULTICASTENS4_14ComposedLayoutINS4_7SwizzleILi1ELi4ELi3EEENS4_18smem_ptr_flag_bitsILi8EEENSS_INS5_IJNSA_ILi8EEESJ_EEENS5_IJSJ_SD_EEEEEEEvNS4_8identityES10_S1A_vS1B_EENS_8epilogue10collective6detail29Sm90TmaWarpSpecializedAdapterINS1E_15DefaultEpilogueIaSL_SL_NS1D_6thread17LinearCombinationIaLi1EiiLNS1I_9ScaleType4KindE0ELNS_15FloatRoundStyleE2EaEENS1_15EpilogueDefaultEEEEEvvEEEEvNT_6ParamsE)
        /*0020*/ 	.word	0x00000008
.L_19:


//--------------------- .nv.compat                --------------------------
	.section	.nv.compat,"",@"SHT_CUDA_COMPAT_INFO"
	.align	4
        /*0000*/ 	.byte	0x02, 0x09, 0x01, 0x00, 0x02, 0x02, 0x04, 0x00, 0x02, 0x05, 0x05, 0x00, 0x03, 0x07, 0x01, 0x01
        /*0010*/ 	.byte	0x02, 0x03, 0x01, 0x00, 0x02, 0x06, 0x01, 0x00, 0x04, 0x0b, 0x08, 0x00, 0x00, 0x00, 0x00, 0x00
        /*0020*/ 	.byte	0x00, 0x00, 0x00, 0x00


//--------------------- .nv.info._ZN7cutlass13device_kernelINS_4gemm6kernel13GemmUniversalIN4cute5tupleIJiiiiEEENS1_10collective13CollectiveMmaINS1_34MainloopSm90TmaGmmaWarpSpecializedILi37ENS5_IJNS4_1CILi4EEENSA_ILi2EEENSA_ILi1EEEEEENS1_32KernelTmaWarpSpecializedPingpongEEENS5_IJNSA_ILi64EEENSA_ILi128EEENSA_ILi32EEEEEEaNS5_IJlSD_lEEEaSL_NS4_8TiledMMAINS4_8MMA_AtomIJNS4_4SM904GMMA27MMA_64x128x32_S32S8S8_SS_TNEEEENS4_6LayoutINS5_IJSD_SD_SD_EEENS5_IJNSA_ILi0EEESU_SU_EEEEENS5_IJNS4_10UnderscoreESX_SX_EEEEENS4_23SM90_TMA_LOAD_MULTICASTENS4_14ComposedLayoutINS4_7SwizzleILi1ELi4ELi3EEENS4_18smem_ptr_flag_bitsILi8EEENSS_INS5_IJNSA_ILi8EEESJ_EEENS5_IJSJ_SD_EEEEEEEvNS4_8identityES10_S1A_vS1B_EENS_8epilogue10collective6detail29Sm90TmaWarpSpecializedAdapterINS1E_15DefaultEpilogueIaSL_SL_NS1D_6thread17LinearCombinationIaLi1EiiLNS1I_9ScaleType4KindE0ELNS_15FloatRoundStyleE2EaEENS1_15EpilogueDefaultEEEEEvvEEEEvNT_6ParamsE --------------------------
	.section	.nv.info._ZN7cutlass13device_kernelINS_4gemm6kernel13GemmUniversalIN4cute5tupleIJiiiiEEENS1_10collective13CollectiveMmaINS1_34MainloopSm90TmaGmmaWarpSpecializedILi37ENS5_IJNS4_1CILi4EEENSA_ILi2EEENSA_ILi1EEEEEENS1_32KernelTmaWarpSpecializedPingpongEEENS5_IJNSA_ILi64EEENSA_ILi128EEENSA_ILi32EEEEEEaNS5_IJlSD_lEEEaSL_NS4_8TiledMMAINS4_8MMA_AtomIJNS4_4SM904GMMA27MMA_64x128x32_S32S8S8_SS_TNEEEENS4_6LayoutINS5_IJSD_SD_SD_EEENS5_IJNSA_ILi0EEESU_SU_EEEEENS5_IJNS4_10UnderscoreESX_SX_EEEEENS4_23SM90_TMA_LOAD_MULTICASTENS4_14ComposedLayoutINS4_7SwizzleILi1ELi4ELi3EEENS4_18smem_ptr_flag_bitsILi8EEENSS_INS5_IJNSA_ILi8EEESJ_EEENS5_IJSJ_SD_EEEEEEEvNS4_8identityES10_S1A_vS1B_EENS_8epilogue10collective6detail29Sm90TmaWarpSpecializedAdapterINS1E_15DefaultEpilogueIaSL_SL_NS1D_6thread17LinearCombinationIaLi1EiiLNS1I_9ScaleType4KindE0ELNS_15FloatRoundStyleE2EaEENS1_15EpilogueDefaultEEEEEvvEEEEvNT_6ParamsE,"",@"SHT_CUDA_INFO"
	.sectionflags	@""
	.align	4


	//----- nvinfo : EIATTR_CUDA_API_VERSION
	.align		4
        /*0000*/ 	.byte	0x04, 0x37
        /*0002*/ 	.short	(.L_21 - .L_20)
.L_20:
        /*0004*/ 	.word	0x00000082


	//----- nvinfo : EIATTR_KPARAM_INFO
	.align		4
.L_21:
        /*0008*/ 	.byte	0x04, 0x17
        /*000a*/ 	.short	(.L_23 - .L_22)
.L_22:
        /*000c*/ 	.word	0x00000000
        /*0010*/ 	.short	0x0000
        /*0012*/ 	.short	0x0070
        /*0014*/ 	.byte	0x00, 0xf0, 0x01, 0x10


	//----- nvinfo : EIATTR_SPARSE_MMA_MASK
	.align		4
.L_23:
        /*0018*/ 	.byte	0x03, 0x50
        /*001a*/ 	.short	0x0000


	//----- nvinfo : EIATTR_MAXREG_COUNT
	.align		4
        /*001c*/ 	.byte	0x03, 0x1b
        /*001e*/ 	.short	0x00a8


	//----- nvinfo : EIATTR_NUM_BARRIERS
	.align		4
        /*0020*/ 	.byte	0x02, 0x4c
        /*0022*/ 	.byte	0x01
	.zero		1


	//----- nvinfo : EIATTR_EXTERNS
	.align		4
        /*0024*/ 	.byte	0x04, 0x0f
        /*0026*/ 	.short	(.L_25 - .L_24)


	//   ....[0]....
	.align		4
.L_24:
        /*0028*/ 	.word	index@(__assertfail)


	//----- nvinfo : EIATTR_ANNOTATIONS
	.align		4
.L_25:
        /*002c*/ 	.byte	0x04, 0x55
        /*002e*/ 	.short	(.L_27 - .L_26)


	//   ....[0]....
.L_26:
        /*0030*/ 	.word	0x00000001
        /*0034*/ 	.byte	0x20, 0x12, 0x00, 0x00, 0x01, 0x00, 0x00, 0x00, 0xe0, 0x18, 0x00, 0x00, 0x01, 0x00, 0x00, 0x00
        /*0044*/ 	.byte	0x10, 0x58, 0x00, 0x00, 0x01, 0x00, 0x00, 0x00, 0x60, 0x65, 0x00, 0x00


	//----- nvinfo : EIATTR_MERCURY_ISA_VERSION
	.align		4
.L_27:
        /*0050*/ 	.byte	0x03, 0x5f
        /*0052*/ 	.short	0x0101


	//----- nvinfo : EIATTR_INT_WARP_WIDE_INSTR_OFFSETS
	.align		4
        /*0054*/ 	.byte	0x04, 0x31
        /*0056*/ 	.short	(.L_29 - .L_28)


	//   ....[0]....
.L_28:
        /*0058*/ 	.word	0x00000930


	//   ....[1]....
        /*005c*/ 	.word	0x00000a00


	//   ....[2]....
        /*0060*/ 	.word	0x00000a30


	//   ....[3]....
        /*0064*/ 	.word	0x00000a40


	//   ....[4]....
        /*0068*/ 	.word	0x00000a50


	//   ....[5]....
        /*006c*/ 	.word	0x00000a70


	//   ....[6]....
        /*0070*/ 	.word	0x00000bf0


	//   ....[7]....
        /*0074*/ 	.word	0x00000c50


	//----- nvinfo : EIATTR_COOP_GROUP_MASK_REGIDS
	.align		4
.L_29:
        /*0078*/ 	.byte	0x04, 0x29
        /*007a*/ 	.short	(.L_31 - .L_30)


	//   ....[0]....
.L_30:
        /*007c*/ 	.word	0xffffffff


	//   ....[1]....
        /*0080*/ 	.word	0xffffffff


	//   ....[2]....
        /*0084*/ 	.word	0xffffffff


	//   ....[3]....
        /*0088*/ 	.word	0xffffffff


	//   ....[4]....
        /*008c*/ 	.word	0xffffffff


	//   ....[5]....
        /*0090*/ 	.word	0xffffffff


	//   ....[6]....
        /*0094*/ 	.word	0xffffffff


	//----- nvinfo : EIATTR_COOP_GROUP_INSTR_OFFSETS
	.align		4
.L_31:
        /*0098*/ 	.byte	0x04, 0x28
        /*009a*/ 	.short	(.L_33 - .L_32)


	//   ....[0]....
.L_32:
        /*009c*/ 	.word	0x00000070


	//   ....[1]....
        /*00a0*/ 	.word	0x00000080


	//   ....[2]....
        /*00a4*/ 	.word	0x00000140


	//   ....[3]....
        /*00a8*/ 	.word	0x00000730


	//   ....[4]....
        /*00ac*/ 	.word	0x00000770


	//   ....[5]....
        /*00b0*/ 	.word	0x000007e0


	//   ....[6]....
        /*00b4*/ 	.word	0x00000dd0


	//----- nvinfo : EIATTR_REG_RECONFIG
	.align		4
.L_33:
        /*00b8*/ 	.byte	0x01, 0x54
	.zero		2


	//----- nvinfo : EIATTR_SYSCALL_OFFSETS
	.align		4
        /*00bc*/ 	.byte	0x04, 0x46
        /*00be*/ 	.short	(.L_35 - .L_34)


	//   ....[0]....
.L_34:
        /*00c0*/ 	.word	0x00001d70


	//----- nvinfo : EIATTR_MBARRIER_INSTR_OFFSETS
	.align		4
.L_35:
        /*00c4*/ 	.byte	0x04, 0x39
        /*00c6*/ 	.short	(.L_37 - .L_36)


	//   ....[0]....
.L_36:
        /*00c8*/ 	.word	0x00000260
        /*00cc*/ 	.word	0x000000ff
        /*00d0*/ 	.word	0x00000000
        /*00d4*/ 	.short	0x0100
        /*00d6*/ 	.byte	0x08
	.zero		1


	//   ....[1]....
        /*00d8*/ 	.word	0x00000270
        /*00dc*/ 	.word	0x000000ff
        /*00e0*/ 	.word	0x00000128
        /*00e4*/ 	.short	0x0100
        /*00e6*/ 	.byte	0x08
	.zero		1


	//   ....[2]....
        /*00e8*/ 	.word	0x00000280
        /*00ec*/ 	.word	0x000000ff
        /*00f0*/ 	.word	0x00000008
        /*00f4*/ 	.short	0x0100
        /*00f6*/ 	.byte	0x08
	.zero		1


	//   ....[3]....
        /*00f8*/ 	.word	0x00000290
        /*00fc*/ 	.word	0x000000ff
        /*0100*/ 	.word	0x00000130
        /*0104*/ 	.short	0x0100
        /*0106*/ 	.byte	0x08
	.zero		1


	//   ....[4]....
        /*0108*/ 	.word	0x000002a0
        /*010c*/ 	.word	0x000000ff
        /*0110*/ 	.word	0x00000010
        /*0114*/ 	.short	0x0100
        /*0116*/ 	.byte	0x08
	.zero		1


	//   ....[5]....
        /*0118*/ 	.word	0x000002b0
        /*011c*/ 	.word	0x000000ff
        /*0120*/ 	.word	0x00000138
        /*0124*/ 	.short	0x0100
        /*0126*/ 	.byte	0x08
	.zero		1


	//   ....[6]....
        /*0128*/ 	.word	0x000002c0
        /*012c*/ 	.word	0x000000ff
        /*0130*/ 	.word	0x00000018
        /*0134*/ 	.short	0x0100
        /*0136*/ 	.byte	0x08
	.zero		1


	//   ....[7]....
        /*0138*/ 	.word	0x000002d0
        /*013c*/ 	.word	0x000000ff
        /*0140*/ 	.word	0x00000140
        /*0144*/ 	.short	0x0100
        /*0146*/ 	.byte	0x08
	.zero		1


	//   ....[8]....
        /*0148*/ 	.word	0x000002e0
        /*014c*/ 	.word	0x000000ff
        /*0150*/ 	.word	0x00000020
        /*0154*/ 	.short	0x0100
        /*0156*/ 	.byte	0x08
	.zero		1


	//   ....[9]....
        /*0158*/ 	.word	0x000002f0
        /*015c*/ 	.word	0x000000ff
        /*0160*/ 	.word	0x00000148
        /*0164*/ 	.short	0x0100
        /*0166*/ 	.byte	0x08
	.zero		1


	//   ....[10]....
        /*0168*/ 	.word	0x00000300
        /*016c*/ 	.word	0x000000ff
        /*0170*/ 	.word	0x00000028
        /*0174*/ 	.short	0x0100
        /*0176*/ 	.byte	0x08
	.zero		1


	//   ....[11]....
        /*0178*/ 	.word	0x00000310
        /*017c*/ 	.word	0x000000ff
        /*0180*/ 	.word	0x00000150
        /*0184*/ 	.short	0x0100
        /*0186*/ 	.byte	0x08
	.zero		1


	//   ....[12]....
        /*0188*/ 	.word	0x00000320
        /*018c*/ 	.word	0x000000ff
        /*0190*/ 	.word	0x00000030
        /*0194*/ 	.short	0x0100
        /*0196*/ 	.byte	0x08
	.zero		1


	//   ....[13]....
        /*0198*/ 	.word	0x00000330
        /*019c*/ 	.word	0x000000ff
        /*01a0*/ 	.word	0x00000158
        /*01a4*/ 	.short	0x0100
        /*01a6*/ 	.byte	0x08
	.zero		1


	//   ....[14]....
        /*01a8*/ 	.word	0x00000340
        /*01ac*/ 	.word	0x000000ff
        /*01b0*/ 	.word	0x00000038
        /*01b4*/ 	.short	0x0100
        /*01b6*/ 	.byte	0x08
	.zero		1


	//   ....[15]....
        /*01b8*/ 	.word	0x00000350
        /*01bc*/ 	.word	0x000000ff
        /*01c0*/ 	.word	0x00000160
        /*01c4*/ 	.short	0x0100
        /*01c6*/ 	.byte	0x08
	.zero		1


	//   ....[16]....
        /*01c8*/ 	.word	0x00000360
        /*01cc*/ 	.word	0x000000ff
        /*01d0*/ 	.word	0x00000040
        /*01d4*/ 	.short	0x0100
        /*01d6*/ 	.byte	0x08
	.zero		1


	//   ....[17]....
        /*01d8*/ 	.word	0x00000370
        /*01dc*/ 	.word	0x000000ff
        /*01e0*/ 	.word	0x00000168
        /*01e4*/ 	.short	0x0100
        /*01e6*/ 	.byte	0x08
	.zero		1


	//   ....[18]....
        /*01e8*/ 	.word	0x00000380
        /*01ec*/ 	.word	0x000000ff
        /*01f0*/ 	.word	0x00000048
        /*01f4*/ 	.short	0x0100
        /*01f6*/ 	.byte	0x08
	.zero		1


	//   ....[19]....
        /*01f8*/ 	.word	0x00000390
        /*01fc*/ 	.word	0x000000ff
        /*0200*/ 	.word	0x00000170
        /*0204*/ 	.short	0x0100
        /*0206*/ 	.byte	0x08
	.zero		1


	//   ....[20]....
        /*0208*/ 	.word	0x000003a0
        /*020c*/ 	.word	0x000000ff
        /*0210*/ 	.word	0x00000050
        /*0214*/ 	.short	0x0100
        /*0216*/ 	.byte	0x08
	.zero		1


	//   ....[21]....
        /*0218*/ 	.word	0x000003b0
        /*021c*/ 	.word	0x000000ff
        /*0220*/ 	.word	0x00000178
        /*0224*/ 	.short	0x0100
        /*0226*/ 	.byte	0x08
	.zero		1


	//   ....[22]....
        /*0228*/ 	.word	0x000003c0
        /*022c*/ 	.word	0x000000ff
        /*0230*/ 	.word	0x00000058
        /*0234*/ 	.short	0x0100
        /*0236*/ 	.byte	0x08
	.zero		1


	//   ....[23]....
        /*0238*/ 	.word	0x000003d0
        /*023c*/ 	.word	0x000000ff
        /*0240*/ 	.word	0x00000180
        /*0244*/ 	.short	0x0100
        /*0246*/ 	.byte	0x08
	.zero		1


	//   ....[24]....
        /*0248*/ 	.word	0x000003e0
        /*024c*/ 	.word	0x000000ff
        /*0250*/ 	.word	0x00000060
        /*0254*/ 	.short	0x0100
        /*0256*/ 	.byte	0x08
	.zero		1


	//   ....[25]....
        /*0258*/ 	.word	0x000003f0
        /*025c*/ 	.word	0x000000ff
        /*0260*/ 	.word	0x00000188
        /*0264*/ 	.short	0x0100
        /*0266*/ 	.byte	0x08
	.zero		1


	//   ....[26]....
        /*0268*/ 	.word	0x00000400
        /*026c*/ 	.word	0x000000ff
        /*0270*/ 	.word	0x00000068
        /*0274*/ 	.short	0x0100
        /*0276*/ 	.byte	0x08
	.zero		1


	//   ....[27]....
        /*0278*/ 	.word	0x00000410
        /*027c*/ 	.word	0x000000ff
        /*0280*/ 	.word	0x00000190
        /*0284*/ 	.short	0x0100
        /*0286*/ 	.byte	0x08
	.zero		1


	//   ....[28]....
        /*0288*/ 	.word	0x00000420
        /*028c*/ 	.word	0x000000ff
        /*0290*/ 	.word	0x00000070
        /*0294*/ 	.short	0x0100
        /*0296*/ 	.byte	0x08
	.zero		1


	//   ....[29]....
        /*0298*/ 	.word	0x00000430
        /*029c*/ 	.word	0x000000ff
        /*02a0*/ 	.word	0x00000198
        /*02a4*/ 	.short	0x0100
        /*02a6*/ 	.byte	0x08
	.zero		1


	//   ....[30]....
        /*02a8*/ 	.word	0x00000440
        /*02ac*/ 	.word	0x000000ff
        /*02b0*/ 	.word	0x00000078
        /*02b4*/ 	.short	0x0100
        /*02b6*/ 	.byte	0x08
	.zero		1


	//   ....[31]....
        /*02b8*/ 	.word	0x00000450
        /*02bc*/ 	.word	0x000000ff
        /*02c0*/ 	.word	0x000001a0
        /*02c4*/ 	.short	0x0100
        /*02c6*/ 	.byte	0x08
	.zero		1


	//   ....[32]....
        /*02c8*/ 	.word	0x00000460
        /*02cc*/ 	.word	0x000000ff
        /*02d0*/ 	.word	0x00000080
        /*02d4*/ 	.short	0x0100
        /*02d6*/ 	.byte	0x08
	.zero		1


	//   ....[33]....
        /*02d8*/ 	.word	0x00000470
        /*02dc*/ 	.word	0x000000ff
        /*02e0*/ 	.word	0x000001a8
        /*02e4*/ 	.short	0x0100
        /*02e6*/ 	.byte	0x08
	.zero		1


	//   ....[34]....
        /*02e8*/ 	.word	0x00000480
        /*02ec*/ 	.word	0x000000ff
        /*02f0*/ 	.word	0x00000088
        /*02f4*/ 	.short	0x0100
        /*02f6*/ 	.byte	0x08
	.zero		1


	//   ....[35]....
        /*02f8*/ 	.word	0x00000490
        /*02fc*/ 	.word	0x000000ff
        /*0300*/ 	.word	0x000001b0
        /*0304*/ 	.short	0x0100
        /*0306*/ 	.byte	0x08
	.zero		1


	//   ....[36]....
        /*0308*/ 	.word	0x000004a0
        /*030c*/ 	.word	0x000000ff
        /*0310*/ 	.word	0x00000090
        /*0314*/ 	.short	0x0100
        /*0316*/ 	.byte	0x08
	.zero		1


	//   ....[37]....
        /*0318*/ 	.word	0x000004b0
        /*031c*/ 	.word	0x000000ff
        /*0320*/ 	.word	0x000001b8
        /*0324*/ 	.short	0x0100
        /*0326*/ 	.byte	0x08
	.zero		1


	//   ....[38]....
        /*0328*/ 	.word	0x000004c0
        /*032c*/ 	.word	0x000000ff
        /*0330*/ 	.word	0x00000098
        /*0334*/ 	.short	0x0100
        /*0336*/ 	.byte	0x08
	.zero		1


	//   ....[39]....
        /*0338*/ 	.word	0x000004d0
        /*033c*/ 	.word	0x000000ff
        /*0340*/ 	.word	0x000001c0
        /*0344*/ 	.short	0x0100
        /*0346*/ 	.byte	0x08
	.zero		1


	//   ....[40]....
        /*0348*/ 	.word	0x000004e0
        /*034c*/ 	.word	0x000000ff
        /*0350*/ 	.word	0x000000a0
        /*0354*/ 	.short	0x0100
        /*0356*/ 	.byte	0x08
	.zero		1


	//   ....[41]....
        /*0358*/ 	.word	0x000004f0
        /*035c*/ 	.word	0x000000ff
        /*0360*/ 	.word	0x000001c8
        /*0364*/ 	.short	0x0100
        /*0366*/ 	.byte	0x08
	.zero		1


	//   ....[42]....
        /*0368*/ 	.word	0x00000500
        /*036c*/ 	.word	0x000000ff
        /*0370*/ 	.word	0x000000a8
        /*0374*/ 	.short	0x0100
        /*0376*/ 	.byte	0x08
	.zero		1


	//   ....[43]....
        /*0378*/ 	.word	0x00000510
        /*037c*/ 	.word	0x000000ff
        /*0380*/ 	.word	0x000001d0
        /*0384*/ 	.short	0x0100
        /*0386*/ 	.byte	0x08
	.zero		1


	//   ....[44]....
        /*0388*/ 	.word	0x00000520
        /*038c*/ 	.word	0x000000ff
        /*0390*/ 	.word	0x000000b0
        /*0394*/ 	.short	0x0100
        /*0396*/ 	.byte	0x08
	.zero		1


	//   ....[45]....
        /*0398*/ 	.word	0x00000530
        /*039c*/ 	.word	0x000000ff
        /*03a0*/ 	.word	0x000001d8
        /*03a4*/ 	.short	0x0100
        /*03a6*/ 	.byte	0x08
	.zero		1


	//   ....[46]....
        /*03a8*/ 	.word	0x00000540
        /*03ac*/ 	.word	0x000000ff
        /*03b0*/ 	.word	0x000000b8
        /*03b4*/ 	.short	0x0100
        /*03b6*/ 	.byte	0x08
	.zero		1


	//   ....[47]....
        /*03b8*/ 	.word	0x00000550
        /*03bc*/ 	.word	0x000000ff
        /*03c0*/ 	.word	0x000001e0
        /*03c4*/ 	.short	0x0100
        /*03c6*/ 	.byte	0x08
	.zero		1


	//   ....[48]....
        /*03c8*/ 	.word	0x00000560
        /*03cc*/ 	.word	0x000000ff
        /*03d0*/ 	.word	0x000000c0
        /*03d4*/ 	.short	0x0100
        /*03d6*/ 	.byte	0x08
	.zero		1


	//   ....[49]....
        /*03d8*/ 	.word	0x00000570
        /*03dc*/ 	.word	0x000000ff
        /*03e0*/ 	.word	0x000001e8
        /*03e4*/ 	.short	0x0100
        /*03e6*/ 	.byte	0x08
	.zero		1


	//   ....[50]....
        /*03e8*/ 	.word	0x00000580
        /*03ec*/ 	.word	0x000000ff
        /*03f0*/ 	.word	0x000000c8
        /*03f4*/ 	.short	0x0100
        /*03f6*/ 	.byte	0x08
	.zero		1


	//   ....[51]....
        /*03f8*/ 	.word	0x00000590
        /*03fc*/ 	.word	0x000000ff
        /*0400*/ 	.word	0x000001f0
        /*0404*/ 	.short	0x0100
        /*0406*/ 	.byte	0x08
	.zero		1


	//   ....[52]....
        /*0408*/ 	.word	0x000005a0
        /*040c*/ 	.word	0x000000ff
        /*0410*/ 	.word	0x000000d0
        /*0414*/ 	.short	0x0100
        /*0416*/ 	.byte	0x08
	.zero		1


	//   ....[53]....
        /*0418*/ 	.word	0x000005b0
        /*041c*/ 	.word	0x000000ff
        /*0420*/ 	.word	0x000001f8
        /*0424*/ 	.short	0x0100
        /*0426*/ 	.byte	0x08
	.zero		1


	//   ....[54]....
        /*0428*/ 	.word	0x000005c0
        /*042c*/ 	.word	0x000000ff
        /*0430*/ 	.word	0x000000d8
        /*0434*/ 	.short	0x0100
        /*0436*/ 	.byte	0x08
	.zero		1


	//   ....[55]....
        /*0438*/ 	.word	0x000005d0
        /*043c*/ 	.word	0x000000ff
        /*0440*/ 	.word	0x00000200
        /*0444*/ 	.short	0x0100
        /*0446*/ 	.byte	0x08
	.zero		1


	//   ....[56]....
        /*0448*/ 	.word	0x000005e0
        /*044c*/ 	.word	0x000000ff
        /*0450*/ 	.word	0x000000e0
        /*0454*/ 	.short	0x0100
        /*0456*/ 	.byte	0x08
	.zero		1


	//   ....[57]....
        /*0458*/ 	.word	0x000005f0
        /*045c*/ 	.word	0x000000ff
        /*0460*/ 	.word	0x00000208
        /*0464*/ 	.short	0x0100
        /*0466*/ 	.byte	0x08
	.zero		1


	//   ....[58]....
        /*0468*/ 	.word	0x00000600
        /*046c*/ 	.word	0x000000ff
        /*0470*/ 	.word	0x000000e8
        /*0474*/ 	.short	0x0100
        /*0476*/ 	.byte	0x08
	.zero		1


	//   ....[59]....
        /*0478*/ 	.word	0x00000610
        /*047c*/ 	.word	0x000000ff
        /*0480*/ 	.word	0x00000210
        /*0484*/ 	.short	0x0100
        /*0486*/ 	.byte	0x08
	.zero		1


	//   ....[60]....
        /*0488*/ 	.word	0x00000620
        /*048c*/ 	.word	0x000000ff
        /*0490*/ 	.word	0x000000f0
        /*0494*/ 	.short	0x0100
        /*0496*/ 	.byte	0x08
	.zero		1


	//   ....[61]....
        /*0498*/ 	.word	0x00000630
        /*049c*/ 	.word	0x000000ff
        /*04a0*/ 	.word	0x00000218
        /*04a4*/ 	.short	0x0100
        /*04a6*/ 	.byte	0x08
	.zero		1


	//   ....[62]....
        /*04a8*/ 	.word	0x00000640
        /*04ac*/ 	.word	0x000000ff
        /*04b0*/ 	.word	0x000000f8
        /*04b4*/ 	.short	0x0100
        /*04b6*/ 	.byte	0x08
	.zero		1


	//   ....[63]....
        /*04b8*/ 	.word	0x00000650
        /*04bc*/ 	.word	0x000000ff
        /*04c0*/ 	.word	0x00000220
        /*04c4*/ 	.short	0x0100
        /*04c6*/ 	.byte	0x08
	.zero		1


	//   ....[64]....
        /*04c8*/ 	.word	0x00000660
        /*04cc*/ 	.word	0x000000ff
        /*04d0*/ 	.word	0x00000100
        /*04d4*/ 	.short	0x0100
        /*04d6*/ 	.byte	0x08
	.zero		1


	//   ....[65]....
        /*04d8*/ 	.word	0x00000670
        /*04dc*/ 	.word	0x000000ff
        /*04e0*/ 	.word	0x00000228
        /*04e4*/ 	.short	0x0100
        /*04e6*/ 	.byte	0x08
	.zero		1


	//   ....[66]....
        /*04e8*/ 	.word	0x00000680
        /*04ec*/ 	.word	0x000000ff
        /*04f0*/ 	.word	0x00000108
        /*04f4*/ 	.short	0x0100
        /*04f6*/ 	.byte	0x08
	.zero		1


	//   ....[67]....
        /*04f8*/ 	.word	0x00000690
        /*04fc*/ 	.word	0x000000ff
        /*0500*/ 	.word	0x00000230
        /*0504*/ 	.short	0x0100
        /*0506*/ 	.byte	0x08
	.zero		1


	//   ....[68]....
        /*0508*/ 	.word	0x000006a0
        /*050c*/ 	.word	0x000000ff
        /*0510*/ 	.word	0x00000110
        /*0514*/ 	.short	0x0100
        /*0516*/ 	.byte	0x08
	.zero		1


	//   ....[69]....
        /*0518*/ 	.word	0x000006b0
        /*051c*/ 	.word	0x000000ff
        /*0520*/ 	.word	0x00000238
        /*0524*/ 	.short	0x0100
        /*0526*/ 	.byte	0x08
	.zero		1


	//   ....[70]....
        /*0528*/ 	.word	0x000006c0
        /*052c*/ 	.word	0x000000ff
        /*0530*/ 	.word	0x00000118
        /*0534*/ 	.short	0x0100
        /*0536*/ 	.byte	0x08
	.zero		1


	//   ....[71]....
        /*0538*/ 	.word	0x000006d0
        /*053c*/ 	.word	0x000000ff
        /*0540*/ 	.word	0x00000240
        /*0544*/ 	.short	0x0100
        /*0546*/ 	.byte	0x08
	.zero		1


	//   ....[72]....
        /*0548*/ 	.word	0x000006e0
        /*054c*/ 	.word	0x000000ff
        /*0550*/ 	.word	0x00000120
        /*0554*/ 	.short	0x0100
        /*0556*/ 	.byte	0x08
	.zero		1


	//   ....[73]....
        /*0558*/ 	.word	0x000006f0
        /*055c*/ 	.word	0x000000ff
        /*0560*/ 	.word	0x00000248
        /*0564*/ 	.short	0x0100
        /*0566*/ 	.byte	0x08
	.zero		1


	//   ....[74]....
        /*0568*/ 	.word	0x00000c20
        /*056c*/ 	.word	0x000000ff
        /*0570*/ 	.word	0x00000280
        /*0574*/ 	.short	0x0100
        /*0576*/ 	.byte	0x08
	.zero		1


	//   ....[75]....
        /*0578*/ 	.word	0x00000cc0
        /*057c*/ 	.word	0x000000ff
        /*0580*/ 	.word	0x00000288
        /*0584*/ 	.short	0x0100
        /*0586*/ 	.byte	0x08
	.zero		1


	//   ....[76]....
        /*0588*/ 	.word	0x00000d50
        /*058c*/ 	.word	0x000000ff
        /*0590*/ 	.word	0x00000260
        /*0594*/ 	.short	0x0100
        /*0596*/ 	.byte	0x09
	.zero		1


	//   ....[77]....
        /*0598*/ 	.word	0x00000d60
        /*059c*/ 	.word	0x000000ff
        /*05a0*/ 	.word	0x00000268
        /*05a4*/ 	.short	0x0100
        /*05a6*/ 	.byte	0x09
	.zero		1


	//   ....[78]....
        /*05a8*/ 	.word	0x00000d70
        /*05ac*/ 	.word	0x000000ff
        /*05b0*/ 	.word	0x00000270
        /*05b4*/ 	.short	0x0100
        /*05b6*/ 	.byte	0x09
	.zero		1


	//   ....[79]....
        /*05b8*/ 	.word	0x00000d80
        /*05bc*/ 	.word	0x000000ff
        /*05c0*/ 	.word	0x00000278
        /*05c4*/ 	.short	0x0100
        /*05c6*/ 	.byte	0x09
	.zero		1


	//   ....[80]....
        /*05c8*/ 	.word	0x00001c30
        /*05cc*/ 	.word	0x000000ff
        /*05d0*/ 	.word	0xfffffff8
        /*05d4*/ 	.short	0x010a
        /*05d6*/ 	.byte	0x2b
	.zero		1


	//   ....[81]....
        /*05d8*/ 	.word	0x00001e00
        /*05dc*/ 	.word	0x00000003
        /*05e0*/ 	.word	0x00000000
        /*05e4*/ 	.short	0x010a
        /*05e6*/ 	.byte	0x3f
	.zero		1


	//   ....[82]....
        /*05e8*/ 	.word	0x00001e40
        /*05ec*/ 	.word	0x00000003
        /*05f0*/ 	.word	0x00000000
        /*05f4*/ 	.short	0x010a
        /*05f6*/ 	.byte	0x3f
	.zero		1


	//   ....[83]....
        /*05f8*/ 	.word	0x00001fd0
        /*05fc*/ 	.word	0x000000ff
        /*0600*/ 	.word	0x00000000
        /*0604*/ 	.short	0x010a
        /*0606*/ 	.byte	0x04
	.zero		1


	//   ....[84]....
        /*0608*/ 	.word	0x00002010
        /*060c*/ 	.word	0x000000ff
        /*0610*/ 	.word	0x00000000
        /*0614*/ 	.short	0x010a
        /*0616*/ 	.byte	0x04
	.zero		1


	//   ....[85]....
        /*0618*/ 	.word	0x00002100
        /*061c*/ 	.word	0x00000005
        /*0620*/ 	.word	0x00000000
        /*0624*/ 	.short	0x0101
        /*0626*/ 	.byte	0x3f
	.zero		1


	//   ....[86]....
        /*0628*/ 	.word	0x00002210
        /*062c*/ 	.word	0x00000003
        /*0630*/ 	.word	0x00000000
        /*0634*/ 	.short	0x0101
        /*0636*/ 	.byte	0x2f
	.zero		1


	//   ....[87]....
        /*0638*/ 	.word	0x00002340
        /*063c*/ 	.word	0x00000000
        /*0640*/ 	.word	0x00000000
        /*0644*/ 	.short	0x0101
        /*0646*/ 	.byte	0x3f
	.zero		1


	//   ....[88]....
        /*0648*/ 	.word	0x000023c0
        /*064c*/ 	.word	0x000000ff
        /*0650*/ 	.word	0x00000008
        /*0654*/ 	.short	0x010a
        /*0656*/ 	.byte	0x2b
	.zero		1


	//   ....[89]....
        /*0658*/ 	.word	0x00005850
        /*065c*/ 	.word	0x00000000
        /*0660*/ 	.word	0x00000000
        /*0664*/ 	.short	0x0101
        /*0666*/ 	.byte	0x2f
	.zero		1


	//   ....[90]....
        /*0668*/ 	.word	0x000062b0
        /*066c*/ 	.word	0x0000000b
        /*0670*/ 	.word	0x00000128
        /*0674*/ 	.short	0x010a
        /*0676*/ 	.byte	0x3f
	.zero		1


	//   ....[91]....
        /*0678*/ 	.word	0x000066c0
        /*067c*/ 	.word	0x00000006
        /*0680*/ 	.word	0x00000288
        /*0684*/ 	.short	0x0101
        /*0686*/ 	.byte	0x3f
	.zero		1


	//   ....[92]....
        /*0688*/ 	.word	0x00006dd0
        /*068c*/ 	.word	0x00000007
        /*0690*/ 	.word	0x00000000
        /*0694*/ 	.short	0x010a
        /*0696*/ 	.byte	0x3f
	.zero		1


	//   ....[93]....
        /*0698*/ 	.word	0x00006e50
        /*069c*/ 	.word	0x00000006
        /*06a0*/ 	.word	0x00000000
        /*06a4*/ 	.short	0x010a
        /*06a6*/ 	.byte	0x3f
	.zero		1


	//   ....[94]....
        /*06a8*/ 	.word	0x00006ee0
        /*06ac*/ 	.word	0x00000007
        /*06b0*/ 	.word	0x00000000
        /*06b4*/ 	.short	0x010a
        /*06b6*/ 	.byte	0x3f
	.zero		1


	//   ....[95]....
        /*06b8*/ 	.word	0x00006f70
        /*06bc*/ 	.word	0x00000006
        /*06c0*/ 	.word	0x00000000
        /*06c4*/ 	.short	0x010a
        /*06c6*/ 	.byte	0x3f
	.zero		1


	//   ....[96]....
        /*06c8*/ 	.word	0x00007000
        /*06cc*/ 	.word	0x00000007
        /*06d0*/ 	.word	0x00000000
        /*06d4*/ 	.short	0x010a
        /*06d6*/ 	.byte	0x3f
	.zero		1


	//   ....[97]....
        /*06d8*/ 	.word	0x00007090
        /*06dc*/ 	.word	0x00000006
        /*06e0*/ 	.word	0x00000000
        /*06e4*/ 	.short	0x010a
        /*06e6*/ 	.byte	0x3f
	.zero		1


	//   ....[98]....
        /*06e8*/ 	.word	0x00007120
        /*06ec*/ 	.word	0x00000007
        /*06f0*/ 	.word	0x00000000
        /*06f4*/ 	.short	0x010a
        /*06f6*/ 	.byte	0x3f
	.zero		1


	//   ....[99]....
        /*06f8*/ 	.word	0x000071b0
        /*06fc*/ 	.word	0x00000006
        /*0700*/ 	.word	0x00000000
        /*0704*/ 	.short	0x010a
        /*0706*/ 	.byte	0x3f
	.zero		1


	//   ....[100]....
        /*0708*/ 	.word	0x00007240
        /*070c*/ 	.word	0x00000007
        /*0710*/ 	.word	0x00000000
        /*0714*/ 	.short	0x010a
        /*0716*/ 	.byte	0x3f
	.zero		1


	//   ....[101]....
        /*0718*/ 	.word	0x000072d0
        /*071c*/ 	.word	0x00000006
        /*0720*/ 	.word	0x00000000
        /*0724*/ 	.short	0x010a
        /*0726*/ 	.byte	0x3f
	.zero		1


	//   ....[102]....
        /*0728*/ 	.word	0x00007360
        /*072c*/ 	.word	0x00000007
        /*0730*/ 	.word	0x00000000
        /*0734*/ 	.short	0x010a
        /*0736*/ 	.byte	0x3f
	.zero		1


	//   ....[103]....
        /*0738*/ 	.word	0x000073f0
        /*073c*/ 	.word	0x00000006
        /*0740*/ 	.word	0x00000000
        /*0744*/ 	.short	0x010a
        /*0746*/ 	.byte	0x3f
	.zero		1


	//   ....[104]....
        /*0748*/ 	.word	0x00007480
        /*074c*/ 	.word	0x00000007
        /*0750*/ 	.word	0x00000000
        /*0754*/ 	.short	0x010a
        /*0756*/ 	.byte	0x3f
	.zero		1


	//   ....[105]....
        /*0758*/ 	.word	0x00007510
        /*075c*/ 	.word	0x00000006
        /*0760*/ 	.word	0x00000000
        /*0764*/ 	.short	0x010a
        /*0766*/ 	.byte	0x3f
	.zero		1


	//   ....[106]....
        /*0768*/ 	.word	0x000075a0
        /*076c*/ 	.word	0x00000007
        /*0770*/ 	.word	0x00000000
        /*0774*/ 	.short	0x010a
        /*0776*/ 	.byte	0x3f
	.zero		1


	//   ....[107]....
        /*0778*/ 	.word	0x00007630
        /*077c*/ 	.word	0x00000006
        /*0780*/ 	.word	0x00000000
        /*0784*/ 	.short	0x010a
        /*0786*/ 	.byte	0x3f
	.zero		1


	//   ....[108]....
        /*0788*/ 	.word	0x000076c0
        /*078c*/ 	.word	0x00000007
        /*0790*/ 	.word	0x00000000
        /*0794*/ 	.short	0x010a
        /*0796*/ 	.byte	0x3f
	.zero		1


	//   ....[109]....
        /*0798*/ 	.word	0x00007750
        /*079c*/ 	.word	0x00000006
        /*07a0*/ 	.word	0x00000000
        /*07a4*/ 	.short	0x010a
        /*07a6*/ 	.byte	0x3f
	.zero		1


	//   ....[110]....
        /*07a8*/ 	.word	0x000077e0
        /*07ac*/ 	.word	0x00000007
        /*07b0*/ 	.word	0x00000000
        /*07b4*/ 	.short	0x010a
        /*07b6*/ 	.byte	0x3f
	.zero		1


	//   ....[111]....
        /*07b8*/ 	.word	0x00007870
        /*07bc*/ 	.word	0x00000006
        /*07c0*/ 	.word	0x00000000
        /*07c4*/ 	.short	0x010a
        /*07c6*/ 	.byte	0x3f
	.zero		1


	//   ....[112]....
        /*07c8*/ 	.word	0x00007900
        /*07cc*/ 	.word	0x00000007
        /*07d0*/ 	.word	0x00000000
        /*07d4*/ 	.short	0x010a
        /*07d6*/ 	.byte	0x3f
	.zero		1


	//   ....[113]....
        /*07d8*/ 	.word	0x00007990
        /*07dc*/ 	.word	0x00000006
        /*07e0*/ 	.word	0x00000000
        /*07e4*/ 	.short	0x010a
        /*07e6*/ 	.byte	0x3f
	.zero		1


	//   ....[114]....
        /*07e8*/ 	.word	0x00007a20
        /*07ec*/ 	.word	0x00000007
        /*07f0*/ 	.word	0x00000000
        /*07f4*/ 	.short	0x010a
        /*07f6*/ 	.byte	0x3f
	.zero		1


	//   ....[115]....
        /*07f8*/ 	.word	0x00007ab0
        /*07fc*/ 	.word	0x00000006
        /*0800*/ 	.word	0x00000000
        /*0804*/ 	.short	0x010a
        /*0806*/ 	.byte	0x3f
	.zero		1


	//   ....[116]....
        /*0808*/ 	.word	0x00007b40
        /*080c*/ 	.word	0x00000007
        /*0810*/ 	.word	0x00000000
        /*0814*/ 	.short	0x010a
        /*0816*/ 	.byte	0x3f
	.zero		1


	//   ....[117]....
        /*0818*/ 	.word	0x00007bd0
        /*081c*/ 	.word	0x00000006
        /*0820*/ 	.word	0x00000000
        /*0824*/ 	.short	0x010a
        /*0826*/ 	.byte	0x3f
	.zero		1


	//   ....[118]....
        /*0828*/ 	.word	0x00007c60
        /*082c*/ 	.word	0x00000007
        /*0830*/ 	.word	0x00000000
        /*0834*/ 	.short	0x010a
        /*0836*/ 	.byte	0x3f
	.zero		1


	//   ....[119]....
        /*0838*/ 	.word	0x00007cf0
        /*083c*/ 	.word	0x00000006
        /*0840*/ 	.word	0x00000000
        /*0844*/ 	.short	0x010a
        /*0846*/ 	.byte	0x3f
	.zero		1


	//   ....[120]....
        /*0848*/ 	.word	0x00007d80
        /*084c*/ 	.word	0x00000007
        /*0850*/ 	.word	0x00000000
        /*0854*/ 	.short	0x010a
        /*0856*/ 	.byte	0x3f
	.zero		1


	//   ....[121]....
        /*0858*/ 	.word	0x00007e10
        /*085c*/ 	.word	0x00000006
        /*0860*/ 	.word	0x00000000
        /*0864*/ 	.short	0x010a
        /*0866*/ 	.byte	0x3f
	.zero		1


	//   ....[122]....
        /*0868*/ 	.word	0x00007ea0
        /*086c*/ 	.word	0x00000007
        /*0870*/ 	.word	0x00000000
        /*0874*/ 	.short	0x010a
        /*0876*/ 	.byte	0x3f
	.zero		1


	//   ....[123]....
        /*0878*/ 	.word	0x00007f30
        /*087c*/ 	.word	0x00000006
        /*0880*/ 	.word	0x00000000
        /*0884*/ 	.short	0x010a
        /*0886*/ 	.byte	0x3f
	.zero		1


	//   ....[124]....
        /*0888*/ 	.word	0x00007fc0
        /*088c*/ 	.word	0x00000007
        /*0890*/ 	.word	0x00000000
        /*0894*/ 	.short	0x010a
        /*0896*/ 	.byte	0x3f
	.zero		1


	//   ....[125]....
        /*0898*/ 	.word	0x00008050
        /*089c*/ 	.word	0x00000006
        /*08a0*/ 	.word	0x00000000
        /*08a4*/ 	.short	0x010a
        /*08a6*/ 	.byte	0x3f
	.zero		1


	//   ....[126]....
        /*08a8*/ 	.word	0x000080e0
        /*08ac*/ 	.word	0x00000007
        /*08b0*/ 	.word	0x00000000
        /*08b4*/ 	.short	0x010a
        /*08b6*/ 	.byte	0x3f
	.zero		1


	//   ....[127]....
        /*08b8*/ 	.word	0x00008170
        /*08bc*/ 	.word	0x00000006
        /*08c0*/ 	.word	0x00000000
        /*08c4*/ 	.short	0x010a
        /*08c6*/ 	.byte	0x3f
	.zero		1


	//   ....[128]....
        /*08c8*/ 	.word	0x00008200
        /*08cc*/ 	.word	0x00000005
        /*08d0*/ 	.word	0x00000000
        /*08d4*/ 	.short	0x010a
        /*08d6*/ 	.byte	0x3f
	.zero		1


	//   ....[129]....
        /*08d8*/ 	.word	0x00008270
        /*08dc*/ 	.word	0x00000003
        /*08e0*/ 	.word	0xfffffff8
        /*08e4*/ 	.short	0x010a
        /*08e6*/ 	.byte	0x3f
	.zero		1


	//   ....[130]....
        /*08e8*/ 	.word	0x000082c0
        /*08ec*/ 	.word	0x00000003
        /*08f0*/ 	.word	0x00000000
        /*08f4*/ 	.short	0x010a
        /*08f6*/ 	.byte	0x3f
	.zero		1


	//   ....[131]....
        /*08f8*/ 	.word	0x00008320
        /*08fc*/ 	.word	0x00000005
        /*0900*/ 	.word	0x00000000
        /*0904*/ 	.short	0x010a
        /*0906*/ 	.byte	0x3f
	.zero		1


	//   ....[132]....
        /*0908*/ 	.word	0x00008380
        /*090c*/ 	.word	0x00000003
        /*0910*/ 	.word	0x00000008
        /*0914*/ 	.short	0x010a
        /*0916*/ 	.byte	0x3f
	.zero		1


	//   ....[133]....
        /*0918*/ 	.word	0x00008450
        /*091c*/ 	.word	0x0000000b
        /*0920*/ 	.word	0x00000128
        /*0924*/ 	.short	0x010a
        /*0926*/ 	.byte	0x3f
	.zero		1


	//   ....[134]....
        /*0928*/ 	.word	0x00008520
        /*092c*/ 	.word	0x00000007
        /*0930*/ 	.word	0x00000000
        /*0934*/ 	.short	0x010a
        /*0936*/ 	.byte	0x3f
	.zero		1


	//   ....[135]....
        /*0938*/ 	.word	0x00008570
        /*093c*/ 	.word	0x00000006
        /*0940*/ 	.word	0x00000000
        /*0944*/ 	.short	0x010a
        /*0946*/ 	.byte	0x3f
	.zero		1


	//   ....[136]....
        /*0948*/ 	.word	0x000085c0
        /*094c*/ 	.word	0x00000007
        /*0950*/ 	.word	0x00000000
        /*0954*/ 	.short	0x010a
        /*0956*/ 	.byte	0x3f
	.zero		1


	//   ....[137]....
        /*0958*/ 	.word	0x00008610
        /*095c*/ 	.word	0x00000006
        /*0960*/ 	.word	0x00000000
        /*0964*/ 	.short	0x010a
        /*0966*/ 	.byte	0x3f
	.zero		1


	//   ....[138]....
        /*0968*/ 	.word	0x00008660
        /*096c*/ 	.word	0x00000007
        /*0970*/ 	.word	0x00000000
        /*0974*/ 	.short	0x010a
        /*0976*/ 	.byte	0x3f
	.zero		1


	//   ....[139]....
        /*0978*/ 	.word	0x000086b0
        /*097c*/ 	.word	0x00000006
        /*0980*/ 	.word	0x00000000
        /*0984*/ 	.short	0x010a
        /*0986*/ 	.byte	0x3f
	.zero		1


	//   ....[140]....
        /*0988*/ 	.word	0x00008700
        /*098c*/ 	.word	0x00000007
        /*0990*/ 	.word	0x00000000
        /*0994*/ 	.short	0x010a
        /*0996*/ 	.byte	0x3f
	.zero		1


	//   ....[141]....
        /*0998*/ 	.word	0x00008750
        /*099c*/ 	.word	0x00000006
        /*09a0*/ 	.word	0x00000000
        /*09a4*/ 	.short	0x010a
        /*09a6*/ 	.byte	0x3f
	.zero		1


	//   ....[142]....
        /*09a8*/ 	.word	0x000087a0
        /*09ac*/ 	.word	0x00000007
        /*09b0*/ 	.word	0x00000000
        /*09b4*/ 	.short	0x010a
        /*09b6*/ 	.byte	0x3f
	.zero		1


	//   ....[143]....
        /*09b8*/ 	.word	0x000087f0
        /*09bc*/ 	.word	0x00000006
        /*09c0*/ 	.word	0x00000000
        /*09c4*/ 	.short	0x010a
        /*09c6*/ 	.byte	0x3f
	.zero		1


	//   ....[144]....
        /*09c8*/ 	.word	0x00008840
        /*09cc*/ 	.word	0x00000007
        /*09d0*/ 	.word	0x00000000
        /*09d4*/ 	.short	0x010a
        /*09d6*/ 	.byte	0x3f
	.zero		1


	//   ....[145]....
        /*09d8*/ 	.word	0x00008890
        /*09dc*/ 	.word	0x00000006
        /*09e0*/ 	.word	0x00000000
        /*09e4*/ 	.short	0x010a
        /*09e6*/ 	.byte	0x3f
	.zero		1


	//   ....[146]....
        /*09e8*/ 	.word	0x000088e0
        /*09ec*/ 	.word	0x00000007
        /*09f0*/ 	.word	0x00000000
        /*09f4*/ 	.short	0x010a
        /*09f6*/ 	.byte	0x3f
	.zero		1


	//   ....[147]....
        /*09f8*/ 	.word	0x00008930
        /*09fc*/ 	.word	0x00000006
        /*0a00*/ 	.word	0x00000000
        /*0a04*/ 	.short	0x010a
        /*0a06*/ 	.byte	0x3f
	.zero		1


	//   ....[148]....
        /*0a08*/ 	.word	0x00008980
        /*0a0c*/ 	.word	0x00000007
        /*0a10*/ 	.word	0x00000000
        /*0a14*/ 	.short	0x010a
        /*0a16*/ 	.byte	0x3f
	.zero		1


	//   ....[149]....
        /*0a18*/ 	.word	0x000089d0
        /*0a1c*/ 	.word	0x00000006
        /*0a20*/ 	.word	0x00000000
        /*0a24*/ 	.short	0x010a
        /*0a26*/ 	.byte	0x3f
	.zero		1


	//   ....[150]....
        /*0a28*/ 	.word	0x00008a20
        /*0a2c*/ 	.word	0x00000007
        /*0a30*/ 	.word	0x00000000
        /*0a34*/ 	.short	0x010a
        /*0a36*/ 	.byte	0x3f
	.zero		1


	//   ....[151]....
        /*0a38*/ 	.word	0x00008a70
        /*0a3c*/ 	.word	0x00000006
        /*0a40*/ 	.word	0x00000000
        /*0a44*/ 	.short	0x010a
        /*0a46*/ 	.byte	0x3f
	.zero		1


	//   ....[152]....
        /*0a48*/ 	.word	0x00008ac0
        /*0a4c*/ 	.word	0x00000007
        /*0a50*/ 	.word	0x00000000
        /*0a54*/ 	.short	0x010a
        /*0a56*/ 	.byte	0x3f
	.zero		1


	//   ....[153]....
        /*0a58*/ 	.word	0x00008b10
        /*0a5c*/ 	.word	0x00000006
        /*0a60*/ 	.word	0x00000000
        /*0a64*/ 	.short	0x010a
        /*0a66*/ 	.byte	0x3f
	.zero		1


	//   ....[154]....
        /*0a68*/ 	.word	0x00008b60
        /*0a6c*/ 	.word	0x00000007
        /*0a70*/ 	.word	0x00000000
        /*0a74*/ 	.short	0x010a
        /*0a76*/ 	.byte	0x3f
	.zero		1


	//   ....[155]....
        /*0a78*/ 	.word	0x00008bb0
        /*0a7c*/ 	.word	0x00000006
        /*0a80*/ 	.word	0x00000000
        /*0a84*/ 	.short	0x010a
        /*0a86*/ 	.byte	0x3f
	.zero		1


	//   ....[156]....
        /*0a88*/ 	.word	0x00008c00
        /*0a8c*/ 	.word	0x00000007
        /*0a90*/ 	.word	0x00000000
        /*0a94*/ 	.short	0x010a
        /*0a96*/ 	.byte	0x3f
	.zero		1


	//   ....[157]....
        /*0a98*/ 	.word	0x00008c50
        /*0a9c*/ 	.word	0x00000006
        /*0aa0*/ 	.word	0x00000000
        /*0aa4*/ 	.short	0x010a
        /*0aa6*/ 	.byte	0x3f
	.zero		1


	//   ....[158]....
        /*0aa8*/ 	.word	0x00008ca0
        /*0aac*/ 	.word	0x00000007
        /*0ab0*/ 	.word	0x00000000
        /*0ab4*/ 	.short	0x010a
        /*0ab6*/ 	.byte	0x3f
	.zero		1


	//   ....[159]....
        /*0ab8*/ 	.word	0x00008cf0
        /*0abc*/ 	.word	0x00000006
        /*0ac0*/ 	.word	0x00000000
        /*0ac4*/ 	.short	0x010a
        /*0ac6*/ 	.byte	0x3f
	.zero		1


	//   ....[160]....
        /*0ac8*/ 	.word	0x00008d40
        /*0acc*/ 	.word	0x00000007
        /*0ad0*/ 	.word	0x00000000
        /*0ad4*/ 	.short	0x010a
        /*0ad6*/ 	.byte	0x3f
	.zero		1


	//   ....[161]....
        /*0ad8*/ 	.word	0x00008d90
        /*0adc*/ 	.word	0x00000006
        /*0ae0*/ 	.word	0x00000000
        /*0ae4*/ 	.short	0x010a
        /*0ae6*/ 	.byte	0x3f
	.zero		1


	//   ....[162]....
        /*0ae8*/ 	.word	0x00008de0
        /*0aec*/ 	.word	0x00000007
        /*0af0*/ 	.word	0x00000000
        /*0af4*/ 	.short	0x010a
        /*0af6*/ 	.byte	0x3f
	.zero		1


	//   ....[163]....
        /*0af8*/ 	.word	0x00008e30
        /*0afc*/ 	.word	0x00000006
        /*0b00*/ 	.word	0x00000000
        /*0b04*/ 	.short	0x010a
        /*0b06*/ 	.byte	0x3f
	.zero		1


	//   ....[164]....
        /*0b08*/ 	.word	0x00008e80
        /*0b0c*/ 	.word	0x00000007
        /*0b10*/ 	.word	0x00000000
        /*0b14*/ 	.short	0x010a
        /*0b16*/ 	.byte	0x3f
	.zero		1


	//   ....[165]....
        /*0b18*/ 	.word	0x00008ed0
        /*0b1c*/ 	.word	0x00000006
        /*0b20*/ 	.word	0x00000000
        /*0b24*/ 	.short	0x010a
        /*0b26*/ 	.byte	0x3f
	.zero		1


	//   ....[166]....
        /*0b28*/ 	.word	0x00008f20
        /*0b2c*/ 	.word	0x00000007
        /*0b30*/ 	.word	0x00000000
        /*0b34*/ 	.short	0x010a
        /*0b36*/ 	.byte	0x3f
	.zero		1


	//   ....[167]....
        /*0b38*/ 	.word	0x00008f70
        /*0b3c*/ 	.word	0x00000006
        /*0b40*/ 	.word	0x00000000
        /*0b44*/ 	.short	0x010a
        /*0b46*/ 	.byte	0x3f
	.zero		1


	//   ....[168]....
        /*0b48*/ 	.word	0x00008fc0
        /*0b4c*/ 	.word	0x00000007
        /*0b50*/ 	.word	0x00000000
        /*0b54*/ 	.short	0x010a
        /*0b56*/ 	.byte	0x3f
	.zero		1


	//   ....[169]....
        /*0b58*/ 	.word	0x00009010
        /*0b5c*/ 	.word	0x00000006
        /*0b60*/ 	.word	0x00000000
        /*0b64*/ 	.short	0x010a
        /*0b66*/ 	.byte	0x3f
	.zero		1


	//----- nvinfo : EIATTR_NUM_MBARRIERS
	.align		4
.L_37:
        /*0b68*/ 	.byte	0x03, 0x38
        /*0b6a*/ 	.short	0x0050


	//----- nvinfo : EIATTR_EXIT_INSTR_OFFSETS
	.align		4
        /*0b6c*/ 	.byte	0x04, 0x1c
        /*0b6e*/ 	.short	(.L_39 - .L_38)


	//   ....[0]....
.L_38:
        /*0b70*/ 	.word	0x00001870


	//   ....[1]....
        /*0b74*/ 	.word	0x000018d0


	//   ....[2]....
        /*0b78*/ 	.word	0x00005e50


	//   ....[3]....
        /*0b7c*/ 	.word	0x00005e80


	//   ....[4]....
        /*0b80*/ 	.word	0x00008250


	//----- nvinfo : EIATTR_MAX_THREADS
	.align		4
.L_39:
        /*0b84*/ 	.byte	0x04, 0x05
        /*0b86*/ 	.short	(.L_41 - .L_40)
.L_40:
        /*0b88*/ 	.word	0x00000180
        /*0b8c*/ 	.word	0x00000001
        /*0b90*/ 	.word	0x00000001


	//----- nvinfo : EIATTR_CRS_STACK_SIZE
	.align		4
.L_41:
        /*0b94*/ 	.byte	0x04, 0x1e
        /*0b96*/ 	.short	(.L_43 - .L_42)
.L_42:
        /*0b98*/ 	.word	0x00000000


	//----- nvinfo : EIATTR_CBANK_PARAM_SIZE
	.align		4
.L_43:
        /*0b9c*/ 	.byte	0x03, 0x19
        /*0b9e*/ 	.short	0x0470


	//----- nvinfo : EIATTR_PARAM_CBANK
	.align		4
        /*0ba0*/ 	.byte	0x04, 0x0a
        /*0ba2*/ 	.short	(.L_45 - .L_44)
	.align		4
.L_44:
        /*0ba4*/ 	.word	index@(.nv.constant0._ZN7cutlass13device_kernelINS_4gemm6kernel13GemmUniversalIN4cute5tupleIJiiiiEEENS1_10collective13CollectiveMmaINS1_34MainloopSm90TmaGmmaWarpSpecializedILi37ENS5_IJNS4_1CILi4EEENSA_ILi2EEENSA_ILi1EEEEEENS1_32KernelTmaWarpSpecializedPingpongEEENS5_IJNSA_ILi64EEENSA_ILi128EEENSA_ILi32EEEEEEaNS5_IJlSD_lEEEaSL_NS4_8TiledMMAINS4_8MMA_AtomIJNS4_4SM904GMMA27MMA_64x128x32_S32S8S8_SS_TNEEEENS4_6LayoutINS5_IJSD_SD_SD_EEENS5_IJNSA_ILi0EEESU_SU_EEEEENS5_IJNS4_10UnderscoreESX_SX_EEEEENS4_23SM90_TMA_LOAD_MULTICASTENS4_14ComposedLayoutINS4_7SwizzleILi1ELi4ELi3EEENS4_18smem_ptr_flag_bitsILi8EEENSS_INS5_IJNSA_ILi8EEESJ_EEENS5_IJSJ_SD_EEEEEEEvNS4_8identityES10_S1A_vS1B_EENS_8epilogue10collective6detail29Sm90TmaWarpSpecializedAdapterINS1E_15DefaultEpilogueIaSL_SL_NS1D_6thread17LinearCombinationIaLi1EiiLNS1I_9ScaleType4KindE0ELNS_15FloatRoundStyleE2EaEENS1_15EpilogueDefaultEEEEEvvEEEEvNT_6ParamsE)
        /*0ba8*/ 	.short	0x0210
        /*0baa*/ 	.short	0x0470


	//----- nvinfo : EIATTR_SW_WAR
	.align		4
.L_45:
        /*0bac*/ 	.byte	0x04, 0x36
        /*0bae*/ 	.short	(.L_47 - .L_46)
.L_46:
        /*0bb0*/ 	.word	0x00000008
.L_47:


//--------------------- .nv.callgraph             --------------------------
	.section	.nv.callgraph,"",@"SHT_CUDA_CALLGRAPH"
	.align	4
	.sectionentsize	8
	.align		4
        /*0000*/ 	.word	0x00000000
	.align		4
        /*0004*/ 	.word	0xffffffff
	.align		4
        /*0008*/ 	.word	index@(_ZN7cutlass13device_kernelINS_4gemm6kernel13GemmUniversalIN4cute5tupleIJiiiiEEENS1_10collective13CollectiveMmaINS1_34MainloopSm90TmaGmmaWarpSpecializedILi37ENS5_IJNS4_1CILi4EEENSA_ILi2EEENSA_ILi1EEEEEENS1_32KernelTmaWarpSpecializedPingpongEEENS5_IJNSA_ILi64EEENSA_ILi128EEENSA_ILi32EEEEEEaNS5_IJlSD_lEEEaSL_NS4_8TiledMMAINS4_8MMA_AtomIJNS4_4SM904GMMA27MMA_64x128x32_S32S8S8_SS_TNEEEENS4_6LayoutINS5_IJSD_SD_SD_EEENS5_IJNSA_ILi0EEESU_SU_EEEEENS5_IJNS4_10UnderscoreESX_SX_EEEEENS4_23SM90_TMA_LOAD_MULTICASTENS4_14ComposedLayoutINS4_7SwizzleILi1ELi4ELi3EEENS4_18smem_ptr_flag_bitsILi8EEENSS_INS5_IJNSA_ILi8EEESJ_EEENS5_IJSJ_SD_EEEEEEEvNS4_8identityES10_S1A_vS1B_EENS_8epilogue10collective6detail29Sm90TmaWarpSpecializedAdapterINS1E_15DefaultEpilogueIaSL_SL_NS1D_6thread17LinearCombinationIaLi1EiiLNS1I_9ScaleType4KindE0ELNS_15FloatRoundStyleE2EaEENS1_15EpilogueDefaultEEEEEvvEEEEvNT_6ParamsE)
	.align		4
        /*000c*/ 	.word	index@(__assertfail)
	.align		4
        /*0010*/ 	.word	0x00000000
	.align		4
        /*0014*/ 	.word	0xfffffffe
	.align		4
        /*0018*/ 	.word	0x00000000
	.align		4
        /*001c*/ 	.word	0xfffffffd
	.align		4
        /*0020*/ 	.word	0x00000000
	.align		4
        /*0024*/ 	.word	0xfffffffc


//--------------------- .nv.constant4             --------------------------
	.section	.nv.constant4,"a",@progbits
	.align	8
	.align		8
.nv.constant4:
        /*0000*/ 	.dword	__assertfail
	.align		8
        /*0008*/ 	.dword	__unnamed_1
	.align		8
        /*0010*/ 	.dword	_ZN40_INTERNAL_6392b427_4_k_cu_2fa7bebf_223324cuda3std3__45__cpo5beginE
	.align		8
        /*0018*/ 	.dword	_ZN40_INTERNAL_6392b427_4_k_cu_2fa7bebf_223324cuda3std3__45__cpo3endE
	.align		8
        /*0020*/ 	.dword	_ZN40_INTERNAL_6392b427_4_k_cu_2fa7bebf_223324cuda3std3__45__cpo6cbeginE
	.align		8
        /*0028*/ 	.dword	_ZN40_INTERNAL_6392b427_4_k_cu_2fa7bebf_223324cuda3std3__45__cpo4cendE
	.align		8
        /*0030*/ 	.dword	_ZN40_INTERNAL_6392b427_4_k_cu_2fa7bebf_223324cuda3std3__442_GLOBAL__N__6392b427_4_k_cu_2fa7bebf_223326ignoreE
	.align		8
        /*0038*/ 	.dword	_ZN40_INTERNAL_6392b427_4_k_cu_2fa7bebf_223324cuda3std3__419piecewise_constructE
	.align		8
        /*0040*/ 	.dword	_ZN40_INTERNAL_6392b427_4_k_cu_2fa7bebf_223324cuda3std3__48in_placeE
	.align		8
        /*0048*/ 	.dword	_ZN40_INTERNAL_6392b427_4_k_cu_2fa7bebf_223324cuda3std6ranges3__45__cpo4swapE
	.align		8
        /*0050*/ 	.dword	_ZN40_INTERNAL_6392b427_4_k_cu_2fa7bebf_223324cuda3std6ranges3__45__cpo9iter_moveE
	.align		8
        /*0058*/ 	.dword	_ZN40_INTERNAL_6392b427_4_k_cu_2fa7bebf_223324cute7productE
	.align		8
        /*0060*/ 	.dword	_ZN40_INTERNAL_6392b427_4_k_cu_2fa7bebf_223324cute1_E
	.align		8
        /*0068*/ 	.dword	$str$22
	.align		8
        /*0070*/ 	.dword	$str$23


//--------------------- .text._ZN7cutlass13device_kernelINS_4gemm6kernel13GemmUniversalIN4cute5tupleIJiiiiEEENS1_10collective13CollectiveMmaINS1_34MainloopSm90TmaGmmaWarpSpecializedILi37ENS5_IJNS4_1CILi4EEENSA_ILi2EEENSA_ILi1EEEEEENS1_32KernelTmaWarpSpecializedPingpongEEENS5_IJNSA_ILi64EEENSA_ILi128EEENSA_ILi32EEEEEEaNS5_IJlSD_lEEEaSL_NS4_8TiledMMAINS4_8MMA_AtomIJNS4_4SM904GMMA27MMA_64x128x32_S32S8S8_SS_TNEEEENS4_6LayoutINS5_IJSD_SD_SD_EEENS5_IJNSA_ILi0EEESU_SU_EEEEENS5_IJNS4_10UnderscoreESX_SX_EEEEENS4_23SM90_TMA_LOAD_MULTICASTENS4_14ComposedLayoutINS4_7SwizzleILi1ELi4ELi3EEENS4_18smem_ptr_flag_bitsILi8EEENSS_INS5_IJNSA_ILi8EEESJ_EEENS5_IJSJ_SD_EEEEEEEvNS4_8identityES10_S1A_vS1B_EENS_8epilogue10collective6detail29Sm90TmaWarpSpecializedAdapterINS1E_15DefaultEpilogueIaSL_SL_NS1D_6thread17LinearCombinationIaLi1EiiLNS1I_9ScaleType4KindE0ELNS_15FloatRoundStyleE2EaEENS1_15EpilogueDefaultEEEEEvvEEEEvNT_6ParamsE --------------------------
	.section	.text._ZN7cutlass13device_kernelINS_4gemm6kernel13GemmUniversalIN4cute5tupleIJiiiiEEENS1_10collective13CollectiveMmaINS1_34MainloopSm90TmaGmmaWarpSpecializedILi37ENS5_IJNS4_1CILi4EEENSA_ILi2EEENSA_ILi1EEEEEENS1_32KernelTmaWarpSpecializedPingpongEEENS5_IJNSA_ILi64EEENSA_ILi128EEENSA_ILi32EEEEEEaNS5_IJlSD_lEEEaSL_NS4_8TiledMMAINS4_8MMA_AtomIJNS4_4SM904GMMA27MMA_64x128x32_S32S8S8_SS_TNEEEENS4_6LayoutINS5_IJSD_SD_SD_EEENS5_IJNSA_ILi0EEESU_SU_EEEEENS5_IJNS4_10UnderscoreESX_SX_EEEEENS4_23SM90_TMA_LOAD_MULTICASTENS4_14ComposedLayoutINS4_7SwizzleILi1ELi4ELi3EEENS4_18smem_ptr_flag_bitsILi8EEENSS_INS5_IJNSA_ILi8EEESJ_EEENS5_IJSJ_SD_EEEEEEEvNS4_8identityES10_S1A_vS1B_EENS_8epilogue10collective6detail29Sm90TmaWarpSpecializedAdapterINS1E_15DefaultEpilogueIaSL_SL_NS1D_6thread17LinearCombinationIaLi1EiiLNS1I_9ScaleType4KindE0ELNS_15FloatRoundStyleE2EaEENS1_15EpilogueDefaultEEEEEvvEEEEvNT_6ParamsE,"ax",@progbits
	.align	128
.text._ZN7cutlass13device_kernelINS_4gemm6kernel13GemmUniversalIN4cute5tupleIJiiiiEEENS1_10collective13CollectiveMmaINS1_34MainloopSm90TmaGmmaWarpSpecializedILi37ENS5_IJNS4_1CILi4EEENSA_ILi2EEENSA_ILi1EEEEEENS1_32KernelTmaWarpSpecializedPingpongEEENS5_IJNSA_ILi64EEENSA_ILi128EEENSA_ILi32EEEEEEaNS5_IJlSD_lEEEaSL_NS4_8TiledMMAINS4_8MMA_AtomIJNS4_4SM904GMMA27MMA_64x128x32_S32S8S8_SS_TNEEEENS4_6LayoutINS5_IJSD_SD_SD_EEENS5_IJNSA_ILi0EEESU_SU_EEEEENS5_IJNS4_10UnderscoreESX_SX_EEEEENS4_23SM90_TMA_LOAD_MULTICASTENS4_14ComposedLayoutINS4_7SwizzleILi1ELi4ELi3EEENS4_18smem_ptr_flag_bitsILi8EEENSS_INS5_IJNSA_ILi8EEESJ_EEENS5_IJSJ_SD_EEEEEEEvNS4_8identityES10_S1A_vS1B_EENS_8epilogue10collective6detail29Sm90TmaWarpSpecializedAdapterINS1E_15DefaultEpilogueIaSL_SL_NS1D_6thread17LinearCombinationIaLi1EiiLNS1I_9ScaleType4KindE0ELNS_15FloatRoundStyleE2EaEENS1_15EpilogueDefaultEEEEEvvEEEEvNT_6ParamsE:
        .type           _ZN7cutlass13device_kernelINS_4gemm6kernel13GemmUniversalIN4cute5tupleIJiiiiEEENS1_10collective13CollectiveMmaINS1_34MainloopSm90TmaGmmaWarpSpecializedILi37ENS5_IJNS4_1CILi4EEENSA_ILi2EEENSA_ILi1EEEEEENS1_32KernelTmaWarpSpecializedPingpongEEENS5_IJNSA_ILi64EEENSA_ILi128EEENSA_ILi32EEEEEEaNS5_IJlSD_lEEEaSL_NS4_8TiledMMAINS4_8MMA_AtomIJNS4_4SM904GMMA27MMA_64x128x32_S32S8S8_SS_TNEEEENS4_6LayoutINS5_IJSD_SD_SD_EEENS5_IJNSA_ILi0EEESU_SU_EEEEENS5_IJNS4_10UnderscoreESX_SX_EEEEENS4_23SM90_TMA_LOAD_MULTICASTENS4_14ComposedLayoutINS4_7SwizzleILi1ELi4ELi3EEENS4_18smem_ptr_flag_bitsILi8EEENSS_INS5_IJNSA_ILi8EEESJ_EEENS5_IJSJ_SD_EEEEEEEvNS4_8identityES10_S1A_vS1B_EENS_8epilogue10collective6detail29Sm90TmaWarpSpecializedAdapterINS1E_15DefaultEpilogueIaSL_SL_NS1D_6thread17LinearCombinationIaLi1EiiLNS1I_9ScaleType4KindE0ELNS_15FloatRoundStyleE2EaEENS1_15EpilogueDefaultEEEEEvvEEEEvNT_6ParamsE,@function
        .size           _ZN7cutlass13device_kernelINS_4gemm6kernel13GemmUniversalIN4cute5tupleIJiiiiEEENS1_10collective13CollectiveMmaINS1_34MainloopSm90TmaGmmaWarpSpecializedILi37ENS5_IJNS4_1CILi4EEENSA_ILi2EEENSA_ILi1EEEEEENS1_32KernelTmaWarpSpecializedPingpongEEENS5_IJNSA_ILi64EEENSA_ILi128EEENSA_ILi32EEEEEEaNS5_IJlSD_lEEEaSL_NS4_8TiledMMAINS4_8MMA_AtomIJNS4_4SM904GMMA27MMA_64x128x32_S32S8S8_SS_TNEEEENS4_6LayoutINS5_IJSD_SD_SD_EEENS5_IJNSA_ILi0EEESU_SU_EEEEENS5_IJNS4_10UnderscoreESX_SX_EEEEENS4_23SM90_TMA_LOAD_MULTICASTENS4_14ComposedLayoutINS4_7SwizzleILi1ELi4ELi3EEENS4_18smem_ptr_flag_bitsILi8EEENSS_INS5_IJNSA_ILi8EEESJ_EEENS5_IJSJ_SD_EEEEEEEvNS4_8identityES10_S1A_vS1B_EENS_8epilogue10collective6detail29Sm90TmaWarpSpecializedAdapterINS1E_15DefaultEpilogueIaSL_SL_NS1D_6thread17LinearCombinationIaLi1EiiLNS1I_9ScaleType4KindE0ELNS_15FloatRoundStyleE2EaEENS1_15EpilogueDefaultEEEEEvvEEEEvNT_6ParamsE,(.L_x_274 - _ZN7cutlass13device_kernelINS_4gemm6kernel13GemmUniversalIN4cute5tupleIJiiiiEEENS1_10collective13CollectiveMmaINS1_34MainloopSm90TmaGmmaWarpSpecializedILi37ENS5_IJNS4_1CILi4EEENSA_ILi2EEENSA_ILi1EEEEEENS1_32KernelTmaWarpSpecializedPingpongEEENS5_IJNSA_ILi64EEENSA_ILi128EEENSA_ILi32EEEEEEaNS5_IJlSD_lEEEaSL_NS4_8TiledMMAINS4_8MMA_AtomIJNS4_4SM904GMMA27MMA_64x128x32_S32S8S8_SS_TNEEEENS4_6LayoutINS5_IJSD_SD_SD_EEENS5_IJNSA_ILi0EEESU_SU_EEEEENS5_IJNS4_10UnderscoreESX_SX_EEEEENS4_23SM90_TMA_LOAD_MULTICASTENS4_14ComposedLayoutINS4_7SwizzleILi1ELi4ELi3EEENS4_18smem_ptr_flag_bitsILi8EEENSS_INS5_IJNSA_ILi8EEESJ_EEENS5_IJSJ_SD_EEEEEEEvNS4_8identityES10_S1A_vS1B_EENS_8epilogue10collective6detail29Sm90TmaWarpSpecializedAdapterINS1E_15DefaultEpilogueIaSL_SL_NS1D_6thread17LinearCombinationIaLi1EiiLNS1I_9ScaleType4KindE0ELNS_15FloatRoundStyleE2EaEENS1_15EpilogueDefaultEEEEEvvEEEEvNT_6ParamsE)
        .other          _ZN7cutlass13device_kernelINS_4gemm6kernel13GemmUniversalIN4cute5tupleIJiiiiEEENS1_10collective13CollectiveMmaINS1_34MainloopSm90TmaGmmaWarpSpecializedILi37ENS5_IJNS4_1CILi4EEENSA_ILi2EEENSA_ILi1EEEEEENS1_32KernelTmaWarpSpecializedPingpongEEENS5_IJNSA_ILi64EEENSA_ILi128EEENSA_ILi32EEEEEEaNS5_IJlSD_lEEEaSL_NS4_8TiledMMAINS4_8MMA_AtomIJNS4_4SM904GMMA27MMA_64x128x32_S32S8S8_SS_TNEEEENS4_6LayoutINS5_IJSD_SD_SD_EEENS5_IJNSA_ILi0EEESU_SU_EEEEENS5_IJNS4_10UnderscoreESX_SX_EEEEENS4_23SM90_TMA_LOAD_MULTICASTENS4_14ComposedLayoutINS4_7SwizzleILi1ELi4ELi3EEENS4_18smem_ptr_flag_bitsILi8EEENSS_INS5_IJNSA_ILi8EEESJ_EEENS5_IJSJ_SD_EEEEEEEvNS4_8identityES10_S1A_vS1B_EENS_8epilogue10collective6detail29Sm90TmaWarpSpecializedAdapterINS1E_15DefaultEpilogueIaSL_SL_NS1D_6thread17LinearCombinationIaLi1EiiLNS1I_9ScaleType4KindE0ELNS_15FloatRoundStyleE2EaEENS1_15EpilogueDefaultEEEEEvvEEEEvNT_6ParamsE,@"STO_CUDA_ENTRY STV_DEFAULT"
_ZN7cutlass13device_kernelINS_4gemm6kernel13GemmUniversalIN4cute5tupleIJiiiiEEENS1_10collective13CollectiveMmaINS1_34MainloopSm90TmaGmmaWarpSpecializedILi37ENS5_IJNS4_1CILi4EEENSA_ILi2EEENSA_ILi1EEEEEENS1_32KernelTmaWarpSpecializedPingpongEEENS5_IJNSA_ILi64EEENSA_ILi128EEENSA_ILi32EEEEEEaNS5_IJlSD_lEEEaSL_NS4_8TiledMMAINS4_8MMA_AtomIJNS4_4SM904GMMA27MMA_64x128x32_S32S8S8_SS_TNEEEENS4_6LayoutINS5_IJSD_SD_SD_EEENS5_IJNSA_ILi0EEESU_SU_EEEEENS5_IJNS4_10UnderscoreESX_SX_EEEEENS4_23SM90_TMA_LOAD_MULTICASTENS4_14ComposedLayoutINS4_7SwizzleILi1ELi4ELi3EEENS4_18smem_ptr_flag_bitsILi8EEENSS_INS5_IJNSA_ILi8EEESJ_EEENS5_IJSJ_SD_EEEEEEEvNS4_8identityES10_S1A_vS1B_EENS_8epilogue10collective6detail29Sm90TmaWarpSpecializedAdapterINS1E_15DefaultEpilogueIaSL_SL_NS1D_6thread17LinearCombinationIaLi1EiiLNS1I_9ScaleType4KindE0ELNS_15FloatRoundStyleE2EaEENS1_15EpilogueDefaultEEEEEvvEEEEvNT_6ParamsE:
[----:B------:R-:W0:Y:S02]  /*0000*/  LDC R1, c[0x0][0x28] ;  /* 0x00000a00ff017b82 */ /* 0x000e240000000800 */
[----:B0-----:R-:W-:Y:S01]  /*0010*/  VIADD R1, R1, 0xfffffff8 ;  /* 0xfffffff801017836 */ /* 0x001fe20000000000 */
[----:B------:R-:W0:Y:S01]  /*0020*/  S2R R5, SR_TID.X ;  /* 0x0000000000057919 */ /* 0x000e220000002100 */
[----:B------:R-:W-:Y:S01]  /*0030*/  ELECT P0, URZ, PT ;  /* 0x00000000003f782f */ /* 0x000fe20003800000 */
[----:B------:R-:W-:Y:S01]  /*0040*/  BSSY B0, `(.L_x_0) ;  /* 0x000000f000007945 */ /* 0x000fe20003800000 */
[--C-:B0-----:R-:W-:Y:S02]  /*0050*/  SHF.R.U32.HI R0, RZ, 0x5, R5.reuse ;  /* 0x00000005ff007819 */ /* 0x101fe40000011605 */
[----:B------:R-:W-:-:S03]  /*0060*/  SHF.R.U32.HI R7, RZ, 0x7, R5 ;  /* 0x00000007ff077819 */ /* 0x000fc60000011605 */
[----:B------:R-:W0:Y:S04]  /*0070*/  SHFL.IDX PT, R2, R0, RZ, 0x1f ;  /* 0x00001fff00027589 */ /* 0x000e2800000e0000 */
[----:B------:R1:W2:Y:S01]  /*0080*/  SHFL.IDX PT, R10, R7, RZ, 0x1f ;  /* 0x00001fff070a7589 */ /* 0x0002a200000e0000 */
[----:B0-----:R-:W-:-:S13]  /*0090*/  ISETP.NE.OR P0, PT, R2, RZ, !P0 ;  /* 0x000000ff0200720c */ /* 0x001fda0004705670 */
[----:B-12---:R-:W-:Y:S05]  /*00a0*/  @P0 BRA `(.L_x_1) ;  /* 0x0000000000200947 */ /* 0x006fea0003800000 */
[----:B------:R-:W-:Y:S02]  /*00b0*/  ULDC.64 UR4, c[0x0][0x198] ;  /* 0x0000660000047ab9 */ /* 0x000fe40000000a00 */
[----:B------:R-:W-:Y:S02]  /*00c0*/  UIADD3 UR6, UP0, UR4, 0xf0, URZ ;  /* 0x000000f004067890 */ /* 0x000fe4000ff1e03f */
[----:B------:R-:W-:Y:S02]  /*00d0*/  UIADD3 UR4, UP1, UR4, 0x1f0, URZ ;  /* 0x000001f004047890 */ /* 0x000fe4000ff3e03f */
[----:B------:R-:W-:Y:S02]  /*00e0*/  UIADD3.X UR7, URZ, UR5, URZ, UP0, !UPT ;  /* 0x000000053f077290 */ /* 0x000fe400087fe43f */
[----:B------:R-:W-:-:S07]  /*00f0*/  UIADD3.X UR5, URZ, UR5, URZ, UP1, !UPT ;  /* 0x000000053f057290 */ /* 0x000fce0008ffe43f */
[----:B------:R0:W-:Y:S02]  /*0100*/  UTMACCTL.PF [UR6] ;  /* 0x00000000060079b9 */ /* 0x0001e40008040000 */
[----:B------:R0:W-:Y:S02]  /*0110*/  UTMACCTL.PF [UR4] ;  /* 0x00000000040079b9 */ /* 0x0001e40008040000 */
[----:B0-----:R-:W-:Y:S01]  /*0120*/  NOP ;  /* 0x0000000000007918 */ /* 0x001fe20000000000 */
.L_x_1:
[----:B------:R-:W-:Y:S05]  /*0130*/  BSYNC B0 ;  /* 0x0000000000007941 */ /* 0x000fea0003800000 */
.L_x_0:
[----:B------:R-:W0:Y:S02]  /*0140*/  SHFL.IDX PT, R8, R0, RZ, 0x1f ;  /* 0x00001fff00087589 */ /* 0x000e2400000e0000 */
[----:B0-----:R-:W-:-:S13]  /*0150*/  ISETP.NE.AND P0, PT, R8, RZ, PT ;  /* 0x000000ff0800720c */ /* 0x001fda0003f05270 */
[----:B------:R-:W-:Y:S05]  /*0160*/  @P0 BRA `(.L_x_2) ;  /* 0x00000004006c0947 */ /* 0x000fea0003800000 */
[----:B------:R-:W-:Y:S01]  /*0170*/  ELECT P0, URZ, PT ;  /* 0x00000000003f782f */ /* 0x000fe20003800000 */
[----:B------:R-:W-:-:S12]  /*0180*/  BSSY B0, `(.L_x_2) ;  /* 0x0000059000007945 */ /* 0x000fd80003800000 */
[----:B------:R-:W-:Y:S05]  /*0190*/  @!P0 BRA `(.L_x_3) ;  /* 0x00000004005c8947 */ /* 0x000fea0003800000 */
[----:B------:R-:W0:Y:S01]  /*01a0*/  S2UR UR8, SR_CgaCtaId ;  /* 0x00000000000879c3 */ /* 0x000e220000008800 */
[----:B------:R-:W-:Y:S01]  /*01b0*/  UMOV UR4, 0x400 ;  /* 0x0000040000047882 */ /* 0x000fe20000000000 */
[----:B------:R-:W-:Y:S01]  /*01c0*/  UMOV UR5, 0x1 ;  /* 0x0000000100057882 */ /* 0x000fe20000000000 */
[----:B------:R-:W-:Y:S02]  /*01d0*/  UMOV UR6, 0x5 ;  /* 0x0000000500067882 */ /* 0x000fe40000000000 */
[----:B------:R-:W-:-:S04]  /*01e0*/  UIADD3 UR6, -UR6, 0x100000, URZ ;  /* 0x0010000006067890 */ /* 0x000fc8000fffe13f */
[----:B------:R-:W-:Y:S02]  /*01f0*/  USHF.L.U32 UR7, UR6, 0xb, URZ ;  /* 0x0000000b06077899 */ /* 0x000fe4000800063f */
[----:B------:R-:W-:Y:S02]  /*0200*/  USHF.L.U32 UR6, UR6, 0x1, URZ ;  /* 0x0000000106067899 */ /* 0x000fe4000800063f */
[----:B0-----:R-:W-:Y:S02]  /*0210*/  ULEA UR8, UR8, UR4, 0x18 ;  /* 0x0000000408087291 */ /* 0x001fe4000f8ec03f */
[----:B------:R-:W-:-:S04]  /*0220*/  UIADD3 UR4, -UR5, 0x100000, URZ ;  /* 0x0010000005047890 */ /* 0x000fc8000fffe13f */
[----:B------:R-:W-:Y:S02]  /*0230*/  USHF.L.U32 UR5, UR4, 0xb, URZ ;  /* 0x0000000b04057899 */ /* 0x000fe4000800063f */
[----:B------:R-:W-:Y:S01]  /*0240*/  USHF.L.U32 UR4, UR4, 0x1, URZ ;  /* 0x0000000104047899 */ /* 0x000fe2000800063f */
[----:B------:R-:W0:Y:S11]  /*0250*/  FENCE.VIEW.ASYNC.S ;  /* 0x00000000000073c6 */ /* 0x000e360000000000 */
[----:B0-----:R0:W1:Y:S01]  /*0260*/  SYNCS.EXCH.64 URZ, [UR8], UR4 ;  /* 0x00000004083f75b2 */ /* 0x0010620008000100 */
[----:B------:R0:W2:Y:S01]  /*0270*/  SYNCS.EXCH.64 URZ, [UR8+0x128], UR6 ;  /* 0x00012806083f75b2 */ /* 0x0000a20008000100 */
[----:B------:R0:W3:Y:S01]  /*0280*/  SYNCS.EXCH.64 URZ, [UR8+0x8], UR4 ;  /* 0x00000804083f75b2 */ /* 0x0000e20008000100 */
[----:B------:R0:W4:Y:S01]  /*0290*/  SYNCS.EXCH.64 URZ, [UR8+0x130], UR6 ;  /* 0x00013006083f75b2 */ /* 0x0001220008000100 */
[----:B------:R0:W0:Y:S01]  /*02a0*/  SYNCS.EXCH.64 URZ, [UR8+0x10], UR4 ;  /* 0x00001004083f75b2 */ /* 0x0000220008000100 */
        /* <DEDUP_REMOVED lines=69> */
[----:B-1234-:R-:W-:Y:S01]  /*0700*/  NOP ;  /* 0x0000000000007918 */ /* 0x01efe20000000000 */
.L_x_3:
[----:B0-----:R-:W-:Y:S05]  /*0710*/  BSYNC B0 ;  /* 0x0000000000007941 */ /* 0x001fea0003800000 */
.L_x_2:
[----:B------:R-:W-:Y:S01]  /*0720*/  SHF.R.S32.HI R4, RZ, 0x1f, R5 ;  /* 0x0000001fff047819 */ /* 0x000fe20000011405 */
[----:B------:R-:W0:Y:S01]  /*0730*/  SHFL.IDX PT, R6, R0, RZ, 0x1f ;  /* 0x00001fff00067589 */ /* 0x000e2200000e0000 */
[----:B------:R-:W1:Y:S01]  /*0740*/  S2UR UR12, SR_CTAID.X ;  /* 0x00000000000c79c3 */ /* 0x000e620000002500 */
[----:B------:R-:W-:Y:S02]  /*0750*/  ELECT P0, URZ, PT ;  /* 0x00000000003f782f */ /* 0x000fe40003800000 */
[----:B------:R-:W-:Y:S01]  /*0760*/  LEA.HI R4, R4, R5, RZ, 0x7 ;  /* 0x0000000504047211 */ /* 0x000fe200078f38ff */
[----:B------:R1:W2:Y:S01]  /*0770*/  SHFL.IDX PT, R13, R0, RZ, 0x1f ;  /* 0x00001fff000d7589 */ /* 0x0002a200000e0000 */
[----:B------:R-:W-:Y:S01]  /*0780*/  ELECT P1, URZ, PT ;  /* 0x00000000003f782f */ /* 0x000fe20003820000 */
[----:B------:R-:W-:Y:S01]  /*0790*/  NOP ;  /* 0x0000000000007918 */ /* 0x000fe20000000000 */
[----:B------:R-:W-:Y:S01]  /*07a0*/  LOP3.LUT R4, R4, 0xffffff80, RZ, 0xc0, !PT ;  /* 0xffffff8004047812 */ /* 0x000fe200078ec0ff */
[----:B------:R-:W-:Y:S01]  /*07b0*/  ULDC UR4, c[0x0][0x150] ;  /* 0x0000540000047ab9 */ /* 0x000fe20000000800 */
[----:B------:R-:W3:Y:S01]  /*07c0*/  LDC R14, c[0x0][0x140] ;  /* 0x00005000ff0e7b82 */ /* 0x000ee20000000800 */
[----:B------:R-:W-:Y:S01]  /*07d0*/  ULDC UR5, c[0x0][0x154] ;  /* 0x0000550000057ab9 */ /* 0x000fe20000000800 */
[----:B------:R-:W4:Y:S01]  /*07e0*/  SHFL.IDX PT, R16, R7, RZ, 0x1f ;  /* 0x00001fff07107589 */ /* 0x000f2200000e0000 */
[----:B------:R-:W-:Y:S01]  /*07f0*/  IMAD.IADD R4, R5, 0x1, -R4 ;  /* 0x0000000105047824 */ /* 0x000fe200078e0a04 */
[----:B------:R-:W-:Y:S01]  /*0800*/  UMOV UR11, 0x80 ;  /* 0x00000080000b7882 */ /* 0x000fe20000000000 */
[----:B------:R-:W-:Y:S01]  /*0810*/  NOP ;  /* 0x0000000000007918 */ /* 0x000fe20000000000 */
[C---:B------:R-:W-:Y:S01]  /*0820*/  VIADD R33, R10.reuse, 0xffffffff ;  /* 0xffffffff0a217836 */ /* 0x040fe20000000000 */
[----:B------:R-:W-:Y:S01]  /*0830*/  ISETP.NE.AND P3, PT, R10, RZ, PT ;  /* 0x000000ff0a00720c */ /* 0x000fe20003f65270 */
[----:B------:R-:W5:Y:S01]  /*0840*/  LDC R15, c[0x0][0x144] ;  /* 0x00005100ff0f7b82 */ /* 0x000f620000000800 */
[----:B------:R-:W-:Y:S01]  /*0850*/  SHF.R.S32.HI R3, RZ, 0x1f, R4 ;  /* 0x0000001fff037819 */ /* 0x000fe20000011404 */
[----:B------:R-:W-:Y:S01]  /*0860*/  IMAD.MOV.U32 R89, RZ, RZ, 0x1 ;  /* 0x00000001ff597424 */ /* 0x000fe200078e00ff */
[----:B------:R-:W-:-:S02]  /*0870*/  ISETP.GE.U32.AND P6, PT, R33, 0x2, PT ;  /* 0x000000022100780c */ /* 0x000fc40003fc6070 */
[----:B------:R-:W-:Y:S02]  /*0880*/  LEA.HI R9, R3, R4, RZ, 0x3 ;  /* 0x0000000403097211 */ /* 0x000fe400078f18ff */
[----:B0-----:R-:W-:Y:S01]  /*0890*/  ISETP.NE.OR P0, PT, R6, RZ, !P0 ;  /* 0x000000ff0600720c */ /* 0x001fe20004705670 */
[----:B------:R-:W0:Y:S01]  /*08a0*/  LDC R21, c[0x0][0x148] ;  /* 0x00005200ff157b82 */ /* 0x000e220000000800 */
[----:B------:R-:W4:Y:S01]  /*08b0*/  S2R R6, SR_CTAID.Y ;  /* 0x0000000000067919 */ /* 0x000f220000002600 */
[--C-:B------:R-:W-:Y:S02]  /*08c0*/  SHF.R.S32.HI R11, RZ, 0x3, R9.reuse ;  /* 0x00000003ff0b7819 */ /* 0x100fe40000011409 */
[----:B------:R-:W-:Y:S02]  /*08d0*/  SHF.R.S32.HI R12, RZ, 0x1f, R9 ;  /* 0x0000001fff0c7819 */ /* 0x000fe40000011409 */
[----:B-1----:R-:W-:Y:S02]  /*08e0*/  I2FP.F32.U32 R0, UR12 ;  /* 0x0000000c00007c45 */ /* 0x002fe40008201000 */
[----:B------:R-:W-:-:S02]  /*08f0*/  SHF.R.S32.HI R9, RZ, 0x1f, R8 ;  /* 0x0000001fff097819 */ /* 0x000fc40000011408 */
[----:B------:R-:W-:Y:S01]  /*0900*/  LEA.HI R12, R12, R11, RZ, 0x2 ;  /* 0x0000000b0c0c7211 */ /* 0x000fe200078f10ff */
[----:B------:R-:W-:Y:S01]  /*0910*/  FMUL R0, R0, UR4 ;  /* 0x0000000400007c20 */ /* 0x000fe20008400000 */
[----:B------:R-:W-:Y:S01]  /*0920*/  LEA.HI R9, R9, R8, RZ, 0x2 ;  /* 0x0000000809097211 */ /* 0x000fe200078f10ff */
[----:B------:R-:W-:Y:S01]  /*0930*/  VOTEU.ALL UP2, P0 ;  /* 0x00000000003f7886 */ /* 0x000fe20000040000 */
[----:B--2---:R-:W-:Y:S01]  /*0940*/  ISETP.NE.OR P1, PT, R13, RZ, !P1 ;  /* 0x000000ff0d00720c */ /* 0x004fe20004f25670 */
[----:B------:R-:W-:Y:S01]  /*0950*/  UMOV UR4, 0x20 ;  /* 0x0000002000047882 */ /* 0x000fe20000000000 */
[----:B------:R-:W-:Y:S01]  /*0960*/  LOP3.LUT R13, R9, 0x3ffffffc, RZ, 0xc0, !PT ;  /* 0x3ffffffc090d7812 */ /* 0x000fe200078ec0ff */
[----:B------:R-:W1:Y:S01]  /*0970*/  F2I.U32.TRUNC.NTZ R0, R0 ;  /* 0x0000000000007305 */ /* 0x000e62000020f000 */
[----:B------:R-:W-:Y:S01]  /*0980*/  LOP3.LUT R12, R12, 0xfffffffc, RZ, 0xc0, !PT ;  /* 0xfffffffc0c0c7812 */ /* 0x000fe200078ec0ff */
[----:B------:R-:W2:Y:S01]  /*0990*/  @!UP2 S2UR UR7, SR_CgaCtaId ;  /* 0x000000000007a9c3 */ /* 0x000ea20000008800 */
[----:B------:R-:W-:Y:S01]  /*09a0*/  SHF.R.S32.HI R9, RZ, 0x1f, R2 ;  /* 0x0000001fff097819 */ /* 0x000fe20000011402 */
[----:B------:R-:W-:Y:S01]  /*09b0*/  IMAD.IADD R13, R8, 0x1, -R13 ;  /* 0x00000001080d7824 */ /* 0x000fe200078e0a0d */
[----:B---3--:R-:W-:Y:S01]  /*09c0*/  ISETP.EQ.U32.AND P2, PT, R14, 0x1, PT ;  /* 0x000000010e00780c */ /* 0x008fe20003f42070 */
[----:B------:R-:W-:Y:S01]  /*09d0*/  IMAD.IADD R12, R11, 0x1, -R12 ;  /* 0x000000010b0c7824 */ /* 0x000fe200078e0a0c */
[----:B------:R-:W-:Y:S01]  /*09e0*/  LEA.HI R9, R9, R2, RZ, 0x2 ;  /* 0x0000000209097211 */ /* 0x000fe200078f10ff */
[----:B------:R-:W-:Y:S01]  /*09f0*/  @!UP2 UMOV UR6, 0x400 ;  /* 0x000004000006a882 */ /* 0x000fe20000000000 */
[----:B------:R-:W-:Y:S01]  /*0a00*/  VOTEU.ALL UP0, P0 ;  /* 0x00000000003f7886 */ /* 0x000fe20000000000 */
[----:B------:R-:W-:Y:S01]  /*0a10*/  IMAD R12, R13, 0x4, R12 ;  /* 0x000000040d0c7824 */ /* 0x000fe200078e020c */
[----:B------:R-:W-:Y:S01]  /*0a20*/  LOP3.LUT R9, R9, 0xfffffffc, RZ, 0xc0, !PT ;  /* 0xfffffffc09097812 */ /* 0x000fe200078ec0ff */
[----:B------:R-:W-:Y:S01]  /*0a30*/  VOTEU.ALL UP3, P1 ;  /* 0x00000000003f7886 */ /* 0x000fe20000860000 */
[----:B------:R-:W-:Y:S01]  /*0a40*/  VOTEU.ALL UP4, P1 ;  /* 0x00000000003f7886 */ /* 0x000fe20000880000 */
[----:B------:R-:W-:Y:S01]  /*0a50*/  VOTEU.ALL UP5, P1 ;  /* 0x00000000003f7886 */ /* 0x000fe200008a0000 */
[----:B-1----:R-:W-:Y:S01]  /*0a60*/  IMAD.MOV R0, RZ, RZ, -R0 ;  /* 0x000000ffff007224 */ /* 0x002fe200078e0a00 */
[----:B------:R-:W-:Y:S01]  /*0a70*/  VOTEU.ALL UP1, P0 ;  /* 0x00000000003f7886 */ /* 0x000fe20000020000 */
[----:B------:R-:W-:Y:S01]  /*0a80*/  IMAD.IADD R14, R2, 0x1, -R9 ;  /* 0x00000001020e7824 */ /* 0x000fe200078e0a09 */
[----:B------:R-:W-:Y:S01]  /*0a90*/  SHF.R.S32.HI R9, RZ, 0x1f, R12 ;  /* 0x0000001fff097819 */ /* 0x000fe2000001140c */
[----:B-----5:R-:W-:Y:S01]  /*0aa0*/  IMAD R20, R15, R0, UR12 ;  /* 0x0000000c0f147e24 */ /* 0x020fe2000f8e0200 */
[----:B----4-:R-:W-:Y:S01]  /*0ab0*/  I2FP.F32.U32 R0, R6 ;  /* 0x0000000600007245 */ /* 0x010fe20000201000 */
[----:B------:R-:W1:Y:S01]  /*0ac0*/  @!UP3 S2UR UR10, SR_CgaCtaId ;  /* 0x00000000000ab9c3 */ /* 0x000e620000008800 */
[----:B------:R-:W-:Y:S01]  /*0ad0*/  LEA.HI R9, R9, R12, RZ, 0x2 ;  /* 0x0000000c09097211 */ /* 0x000fe200078f10ff */
[----:B------:R-:W-:Y:S01]  /*0ae0*/  @!UP3 UMOV UR9, 0x400 ;  /* 0x000004000009b882 */ /* 0x000fe20000000000 */
[----:B------:R-:W-:Y:S01]  /*0af0*/  LOP3.LUT P0, RZ, R4, 0x7, RZ, 0xc0, !PT ;  /* 0x0000000704ff7812 */ /* 0x000fe2000780c0ff */
[----:B------:R-:W-:Y:S01]  /*0b00*/  FMUL R0, R0, UR5 ;  /* 0x0000000500007c20 */ /* 0x000fe20008400000 */
[----:B------:R-:W-:Y:S01]  /*0b10*/  LOP3.LUT R11, R9, 0xfffffffc, RZ, 0xc0, !PT ;  /* 0xfffffffc090b7812 */ /* 0x000fe200078ec0ff */
[----:B------:R-:W-:Y:S01]  /*0b20*/  IMAD.SHL.U32 R9, R12, 0x4, RZ ;  /* 0x000000040c097824 */ /* 0x000fe200078e00ff */
[----:B------:R-:W-:-:S04]  /*0b30*/  @!UP2 UIADD3 UR4, -UR4, 0x100000, URZ ;  /* 0x001000000404a890 */ /* 0x000fc8000fffe13f */
[----:B------:R-:W-:Y:S02]  /*0b40*/  @!UP2 USHF.L.U32 UR5, UR4, 0xb, URZ ;  /* 0x0000000b0405a899 */ /* 0x000fe4000800063f */
[----:B------:R-:W-:Y:S01]  /*0b50*/  @!UP2 USHF.L.U32 UR4, UR4, 0x1, URZ ;  /* 0x000000010404a899 */ /* 0x000fe2000800063f */
[----:B------:R-:W-:Y:S01]  /*0b60*/  R2UR UR43, R16 ;  /* 0x00000000102b72ca */ /* 0x000fe200000e0000 */
[----:B--2---:R-:W-:Y:S01]  /*0b70*/  @!UP2 ULEA UR8, UR7, UR6, 0x18 ;  /* 0x000000060708a291 */ /* 0x004fe2000f8ec03f */
[C---:B------:R-:W-:Y:S01]  /*0b80*/  IMAD.IADD R11, R12.reuse, 0x1, -R11 ;  /* 0x000000010c0b7824 */ /* 0x040fe200078e0a0b */
[----:B------:R-:W2:Y:S01]  /*0b90*/  F2I.U32.TRUNC.NTZ R0, R0 ;  /* 0x0000000000007305 */ /* 0x000ea2000020f000 */
[----:B------:R-:W-:Y:S01]  /*0ba0*/  LOP3.LUT R88, R12, 0xc, R9, 0x78, !PT ;  /* 0x0000000c0c587812 */ /* 0x000fe200078e7809 */
[----:B------:R-:W-:-:S04]  /*0bb0*/  @!UP3 UIADD3 UR6, -UR11, 0x100000, URZ ;  /* 0x001000000b06b890 */ /* 0x000fc8000fffe13f */
[----:B------:R-:W-:Y:S02]  /*0bc0*/  @!UP3 USHF.L.U32 UR7, UR6, 0xb, URZ ;  /* 0x0000000b0607b899 */ /* 0x000fe4000800063f */
[----:B------:R-:W-:Y:S01]  /*0bd0*/  @!UP3 USHF.L.U32 UR6, UR6, 0x1, URZ ;  /* 0x000000010606b899 */ /* 0x000fe2000800063f */
[----:B------:R-:W-:Y:S01]  /*0be0*/  ISETP.NE.AND P4, PT, R11, R20, PT ;  /* 0x000000140b00720c */ /* 0x000fe20003f85270 */
[----:B------:R-:W-:Y:S01]  /*0bf0*/  VOTEU.ALL UP2, P1 ;  /* 0x00000000003f7886 */ /* 0x000fe20000840000 */
[----:B------:R-:W-:Y:S01]  /*0c00*/  ISETP.LT.U32.AND P0, PT, R88, 0x8, !P0 ;  /* 0x000000085800780c */ /* 0x000fe20004701070 */
[----:B------:R-:W3:Y:S02]  /*0c10*/  FENCE.VIEW.ASYNC.S ;  /* 0x00000000000073c6 */ /* 0x000ee40000000000 */
[----:B---3--:R3:W4:Y:S01]  /*0c20*/  @!UP0 SYNCS.EXCH.64 URZ, [UR8+0x280], UR4 ;  /* 0x00028004083f85b2 */ /* 0x0087220008000100 */
[----:B-1----:R-:W-:Y:S01]  /*0c30*/  @!UP3 ULEA UR9, UR10, UR9, 0x18 ;  /* 0x000000090a09b291 */ /* 0x002fe2000f8ec03f */
[----:B--2---:R-:W-:Y:S01]  /*0c40*/  IMAD.MOV R24, RZ, RZ, -R0 ;  /* 0x000000ffff187224 */ /* 0x004fe200078e0a00 */
[----:B------:R-:W-:-:S05]  /*0c50*/  VOTEU.ALL UP3, P1 ;  /* 0x00000000003f7886 */ /* 0x000fca0000860000 */
[----:B------:R-:W-:Y:S02]  /*0c60*/  @P4 SHF.R.S32.HI R9, RZ, 0x1f, R88 ;  /* 0x0000001fff094819 */ /* 0x000fe40000011458 */
[C---:B------:R-:W-:Y:S01]  /*0c70*/  ISETP.NE.AND P1, PT, R14.reuse, 0x3, PT ;  /* 0x000000030e00780c */ /* 0x040fe20003f25270 */
[----:B0-----:R-:W-:Y:S01]  /*0c80*/  IMAD R0, R21, R24, R6 ;  /* 0x0000001815007224 */ /* 0x001fe200078e0206 */
[----:B------:R-:W-:Y:S02]  /*0c90*/  @P4 LEA.HI R9, R9, R88, RZ, 0x2 ;  /* 0x0000005809094211 */ /* 0x000fe400078f10ff */
[----:B------:R-:W-:Y:S02]  /*0ca0*/  ISETP.EQ.OR P1, PT, R14, RZ, !P1 ;  /* 0x000000ff0e00720c */ /* 0x000fe40004f22670 */
[----:B------:R-:W-:Y:S01]  /*0cb0*/  @P4 SHF.R.S32.HI R9, RZ, 0x2, R9 ;  /* 0x00000002ff094819 */ /* 0x000fe20000011409 */
[----:B------:R3:W0:Y:S01]  /*0cc0*/  @!UP1 SYNCS.EXCH.64 URZ, [UR8+0x288], UR4 ;  /* 0x00028804083f95b2 */ /* 0x0006220008000100 */
[----:B------:R-:W-:Y:S01]  /*0cd0*/  ISETP.EQ.AND P1, PT, R10, RZ, P1 ;  /* 0x000000ff0a00720c */ /* 0x000fe20000f22270 */
[----:B------:R-:W-:Y:S01]  /*0ce0*/  NOP ;  /* 0x0000000000007918 */ /* 0x000fe20000000000 */
[----:B------:R-:W-:-:S02]  /*0cf0*/  @P4 ISETP.NE.AND P5, PT, R9, R0, PT ;  /* 0x000000000900420c */ /* 0x000fc40003fa5270 */
[----:B------:R-:W-:Y:S02]  /*0d00*/  SEL R0, RZ, 0x1, !P0 ;  /* 0x00000001ff007807 */ /* 0x000fe40004000000 */
[----:B------:R-:W-:Y:S02]  /*0d10*/  @P4 SEL R89, RZ, 0x1, P5 ;  /* 0x00000001ff594807 */ /* 0x000fe40002800000 */
[----:B------:R-:W-:Y:S02]  /*0d20*/  SEL R23, RZ, 0x1, !P1 ;  /* 0x00000001ff177807 */ /* 0x000fe40004800000 */
[----:B------:R-:W-:Y:S02]  /*0d30*/  LOP3.LUT R89, R89, R0, RZ, 0xc0, !PT ;  /* 0x0000000059597212 */ /* 0x000fe400078ec0ff */
[----:B------:R-:W-:Y:S01]  /*0d40*/  SEL R23, R23, 0x2, P6 ;  /* 0x0000000217177807 */ /* 0x000fe20003000000 */
[----:B------:R3:W1:Y:S01]  /*0d50*/  @!UP2 SYNCS.EXCH.64 URZ, [UR9+0x260], UR6 ;  /* 0x00026006093fa5b2 */ /* 0x0006620008000100 */
[----:B------:R3:W2:Y:S01]  /*0d60*/  @!UP3 SYNCS.EXCH.64 URZ, [UR9+0x268], UR6 ;  /* 0x00026806093fb5b2 */ /* 0x0006a20008000100 */
[----:B------:R3:W0:Y:S01]  /*0d70*/  @!UP4 SYNCS.EXCH.64 URZ, [UR9+0x270], UR6 ;  /* 0x00027006093fc5b2 */ /* 0x0006220008000100 */
[----:B------:R3:W0:Y:S01]  /*0d80*/  @!UP5 SYNCS.EXCH.64 URZ, [UR9+0x278], UR6 ;  /* 0x00027806093fd5b2 */ /* 0x0006220008000100 */
[----:B------:R-:W-:Y:S01]  /*0d90*/  NOP ;  /* 0x0000000000007918 */ /* 0x000fe20000000000 */
[----:B---34-:R-:W-:Y:S05]  /*0da0*/  @!P2 BRA `(.L_x_4) ;  /* 0x000000000008a947 */ /* 0x018fea0003800000 */
[----:B012---:R-:W-:Y:S01]  /*0db0*/  UCGABAR_ARV ;  /* 0x00000000000079c7 */ /* 0x007fe20008000000 */
[----:B------:R-:W-:Y:S05]  /*0dc0*/  BRA `(.L_x_5) ;  /* 0x0000000000047947 */ /* 0x000fea0003800000 */
.L_x_4:
[----:B012---:R-:W-:Y:S01]  /*0dd0*/  NOP ;  /* 0x0000000000007918 */ /* 0x007fe20000000000 */
.L_x_5:
[----:B------:R-:W-:Y:S01]  /*0de0*/  ULDC.64 UR4, c[0x0][0x598] ;  /* 0x0001660000047ab9 */ /* 0x000fe20000000a00 */
[----:B------:R-:W-:Y:S01]  /*0df0*/  ULDC.64 UR36, c[0x0][0x208] ;  /* 0x0000820000247ab9 */ /* 0x000fe20000000a00 */
[----:B------:R-:W-:-:S04]  /*0e00*/  ISETP.NE.U32.AND P0, PT, RZ, UR4, PT ;  /* 0x00000004ff007c0c */ /* 0x000fc8000bf05070 */
[----:B------:R-:W-:-:S13]  /*0e10*/  ISETP.NE.AND.EX P0, PT, RZ, UR5, PT, P0 ;  /* 0x00000005ff007c0c */ /* 0x000fda000bf05300 */
[----:B------:R-:W-:Y:S05]  /*0e20*/  @!P0 BRA `(.L_x_6) ;  /* 0x00000000001c8947 */ /* 0x000fea0003800000 */
[----:B------:R-:W0:Y:S02]  /*0e30*/  LDC.64 R8, c[0x0][0x598] ;  /* 0x00016600ff087b82 */ /* 0x000e240000000a00 */
[----:B0-----:R-:W2:Y:S02]  /*0e40*/  LDG.E.64 R8, desc[UR36][R8.64] ;  /* 0x0000002408087981 */ /* 0x001ea4000c1e1b00 */
[----:B--2---:R-:W-:-:S04]  /*0e50*/  ISETP.NE.U32.AND P0, PT, R8, RZ, PT ;  /* 0x000000ff0800720c */ /* 0x004fc80003f05070 */
[----:B------:R-:W-:-:S13]  /*0e60*/  ISETP.NE.AND.EX P0, PT, R9, RZ, PT, P0 ;  /* 0x000000ff0900720c */ /* 0x000fda0003f05300 */
[----:B------:R-:W-:Y:S05]  /*0e70*/  @!P0 BRA `(.L_x_6) ;  /* 0x0000000000088947 */ /* 0x000fea0003800000 */
[----:B------:R0:W5:Y:S01]  /*0e80*/  LD.E R90, desc[UR36][R8.64] ;  /* 0x00000024085a7980 */ /* 0x000162000c101900 */
[----:B------:R-:W-:Y:S05]  /*0e90*/  BRA `(.L_x_7) ;  /* 0x0000000000247947 */ /* 0x000fea0003800000 */
.L_x_6:
[----:B------:R-:W-:Y:S02]  /*0ea0*/  ULDC.64 UR4, c[0x0][0x588] ;  /* 0x0001620000047ab9 */ /* 0x000fe40000000a00 */
[----:B------:R-:W-:-:S04]  /*0eb0*/  ISETP.NE.U32.AND P0, PT, RZ, UR4, PT ;  /* 0x00000004ff007c0c */ /* 0x000fc8000bf05070 */
[----:B------:R-:W-:-:S13]  /*0ec0*/  ISETP.NE.AND.EX P0, PT, RZ, UR5, PT, P0 ;  /* 0x00000005ff007c0c */ /* 0x000fda000bf05300 */
[----:B------:R-:W-:Y:S05]  /*0ed0*/  @!P0 BRA `(.L_x_8) ;  /* 0x00000000000c8947 */ /* 0x000fea0003800000 */
[----:B------:R-:W0:Y:S02]  /*0ee0*/  LDC.64 R90, c[0x0][0x588] ;  /* 0x00016200ff5a7b82 */ /* 0x000e240000000a00 */
[----:B0-----:R1:W5:Y:S01]  /*0ef0*/  LDG.E R90, desc[UR36][R90.64] ;  /* 0x000000245a5a7981 */ /* 0x001362000c1e1900 */
[----:B------:R-:W-:Y:S05]  /*0f00*/  BRA `(.L_x_7) ;  /* 0x0000000000087947 */ /* 0x000fea0003800000 */
.L_x_8:
[----:B------:R-:W-:Y:S02]  /*0f10*/  ULDC UR4, c[0x0][0x580] ;  /* 0x0001600000047ab9 */ /* 0x000fe40000000800 */
[----:B------:R-:W-:-:S07]  /*0f20*/  IMAD.U32 R90, RZ, RZ, UR4 ;  /* 0x00000004ff5a7e24 */ /* 0x000fce000f8e00ff */
.L_x_7:
[----:B------:R-:W-:Y:S02]  /*0f30*/  ULDC.64 UR4, c[0x0][0x5a0] ;  /* 0x0001680000047ab9 */ /* 0x000fe40000000a00 */
[----:B------:R-:W-:-:S04]  /*0f40*/  ISETP.NE.U32.AND P0, PT, RZ, UR4, PT ;  /* 0x00000004ff007c0c */ /* 0x000fc8000bf05070 */
[----:B------:R-:W-:-:S13]  /*0f50*/  ISETP.NE.AND.EX P0, PT, RZ, UR5, PT, P0 ;  /* 0x00000005ff007c0c */ /* 0x000fda000bf05300 */
[----:B------:R-:W-:Y:S05]  /*0f60*/  @!P0 BRA `(.L_x_9) ;  /* 0x00000000001c8947 */ /* 0x000fea0003800000 */
[----:B0-----:R-:W0:Y:S02]  /*0f70*/  LDC.64 R8, c[0x0][0x5a0] ;  /* 0x00016800ff087b82 */ /* 0x001e240000000a00 */
[----:B0-----:R-:W2:Y:S02]  /*0f80*/  LDG.E.64 R8, desc[UR36][R8.64] ;  /* 0x0000002408087981 */ /* 0x001ea4000c1e1b00 */
[----:B--2---:R-:W-:-:S04]  /*0f90*/  ISETP.NE.U32.AND P0, PT, R8, RZ, PT ;  /* 0x000000ff0800720c */ /* 0x004fc80003f05070 */
[----:B------:R-:W-:-:S13]  /*0fa0*/  ISETP.NE.AND.EX P0, PT, R9, RZ, PT, P0 ;  /* 0x000000ff0900720c */ /* 0x000fda0003f05300 */
[----:B------:R-:W-:Y:S05]  /*0fb0*/  @!P0 BRA `(.L_x_9) ;  /* 0x0000000000088947 */ /* 0x000fea0003800000 */
[----:B-1----:R0:W5:Y:S01]  /*0fc0*/  LD.E R91, desc[UR36][R8.64] ;  /* 0x00000024085b7980 */ /* 0x002162000c101900 */
[----:B------:R-:W-:Y:S05]  /*0fd0*/  BRA `(.L_x_10) ;  /* 0x0000000000247947 */ /* 0x000fea0003800000 */
.L_x_9:
[----:B------:R-:W-:Y:S02]  /*0fe0*/  ULDC.64 UR4, c[0x0][0x590] ;  /* 0x0001640000047ab9 */ /* 0x000fe40000000a00 */
[----:B------:R-:W-:-:S04]  /*0ff0*/  ISETP.NE.U32.AND P0, PT, RZ, UR4, PT ;  /* 0x00000004ff007c0c */ /* 0x000fc8000bf05070 */
[----:B------:R-:W-:-:S13]  /*1000*/  ISETP.NE.AND.EX P0, PT, RZ, UR5, PT, P0 ;  /* 0x00000005ff007c0c */ /* 0x000fda000bf05300 */
[----:B------:R-:W-:Y:S05]  /*1010*/  @!P0 BRA `(.L_x_11) ;  /* 0x00000000000c8947 */ /* 0x000fea0003800000 */
[----:B0-----:R-:W1:Y:S02]  /*1020*/  LDC.64 R8, c[0x0][0x590] ;  /* 0x00016400ff087b82 */ /* 0x001e640000000a00 */
[----:B-1----:R1:W5:Y:S01]  /*1030*/  LDG.E R91, desc[UR36][R8.64] ;  /* 0x00000024085b7981 */ /* 0x002362000c1e1900 */
[----:B------:R-:W-:Y:S05]  /*1040*/  BRA `(.L_x_10) ;  /* 0x0000000000087947 */ /* 0x000fea0003800000 */
.L_x_11:
[----:B------:R-:W-:Y:S02]  /*1050*/  ULDC UR4, c[0x0][0x584] ;  /* 0x0001610000047ab9 */ /* 0x000fe40000000800 */
[----:B-1----:R-:W-:-:S07]  /*1060*/  IMAD.U32 R91, RZ, RZ, UR4 ;  /* 0x00000004ff5b7e24 */ /* 0x002fce000f8e00ff */
.L_x_10:
[----:B------:R-:W2:Y:S01]  /*1070*/  LDC R2, c[0x0][0x65c] ;  /* 0x00019700ff027b82 */ /* 0x000ea20000000800 */
[----:B------:R-:W-:Y:S01]  /*1080*/  ULDC UR6, c[0x0][0x28c] ;  /* 0x0000a30000067ab9 */ /* 0x000fe20000000800 */
[----:B------:R-:W-:Y:S01]  /*1090*/  ISETP.NE.AND P0, PT, R10, 0x2, PT ;  /* 0x000000020a00780c */ /* 0x000fe20003f05270 */
[----:B------:R-:W-:Y:S01]  /*10a0*/  UIADD3 UR6, UR6, 0x1f, URZ ;  /* 0x0000001f06067890 */ /* 0x000fe2000fffe03f */
[----:B01----:R-:W-:Y:S01]  /*10b0*/  IMAD.U32 R8, RZ, RZ, UR12 ;  /* 0x0000000cff087e24 */ /* 0x003fe2000f8e00ff */
[----:B------:R-:W-:Y:S01]  /*10c0*/  UMOV UR39, URZ ;  /* 0x0000003f00277c82 */ /* 0x000fe20008000000 */
[----:B------:R-:W-:Y:S01]  /*10d0*/  UMOV UR38, URZ ;  /* 0x0000003f00267c82 */ /* 0x000fe20008000000 */
[----:B------:R-:W-:Y:S01]  /*10e0*/  USHF.R.S32.HI UR7, URZ, 0x1f, UR6 ;  /* 0x0000001f3f077899 */ /* 0x000fe20008011406 */
[----:B------:R-:W-:-:S03]  /*10f0*/  ULDC.64 UR8, c[0x0][0x650] ;  /* 0x0001940000087ab9 */ /* 0x000fc60000000a00 */
[----:B------:R-:W-:-:S04]  /*1100*/  ULEA.HI UR7, UR7, UR6, URZ, 0x5 ;  /* 0x0000000607077291 */ /* 0x000fc8000f8f283f */
[----:B------:R-:W-:Y:S01]  /*1110*/  USHF.R.S32.HI UR40, URZ, 0x5, UR7 ;  /* 0x000000053f287899 */ /* 0x000fe20008011407 */
[----:B--2---:R-:W-:-:S13]  /*1120*/  ISETP.NE.AND P1, PT, R2, 0x1, PT ;  /* 0x000000010200780c */ /* 0x004fda0003f25270 */
[----:B------:R-:W0:Y:S01]  /*1130*/  @P1 LDC R17, c[0x0][0x10] ;  /* 0x00000400ff111b82 */ /* 0x000e220000000800 */
[----:B------:R-:W-:Y:S02]  /*1140*/  @P1 IMAD.MOV.U32 R7, RZ, RZ, RZ ;  /* 0x000000ffff071224 */ /* 0x000fe400078e00ff */
[----:B------:R-:W-:-:S05]  /*1150*/  @P1 IMAD.MOV.U32 R9, RZ, RZ, RZ ;  /* 0x000000ffff091224 */ /* 0x000fca00078e00ff */
[----:B------:R-:W1:Y:S01]  /*1160*/  @!P1 LDC R11, c[0x0][0xc] ;  /* 0x00000300ff0b9b82 */ /* 0x000e620000000800 */
[----:B------:R-:W-:Y:S01]  /*1170*/  ULDC UR4, c[0x0][0xc] ;  /* 0x0000030000047ab9 */ /* 0x000fe20000000800 */
[----:B------:R-:W-:Y:S02]  /*1180*/  ULDC UR5, c[0x0][0x10] ;  /* 0x0000040000057ab9 */ /* 0x000fe40000000800 */
[----:B------:R-:W-:-:S04]  /*1190*/  UIMAD.WIDE.U32 UR4, UR4, UR5, URZ ;  /* 0x00000005040472a5 */ /* 0x000fc8000f8e003f */
[----:B------:R-:W2:Y:S01]  /*11a0*/  LDC R0, c[0x0][0x14] ;  /* 0x00000500ff007b82 */ /* 0x000ea20000000800 */
[----:B0-----:R-:W-:-:S04]  /*11b0*/  @P1 IMAD.WIDE.U32 R16, R17, UR12, R6 ;  /* 0x0000000c11101c25 */ /* 0x001fc8000f8e0006 */
[----:B------:R-:W-:Y:S02]  /*11c0*/  @P1 IMAD.IADD R17, R17, 0x1, R9 ;  /* 0x0000000111111824 */ /* 0x000fe400078e0209 */
[----:B------:R-:W-:Y:S02]  /*11d0*/  IMAD.MOV.U32 R9, RZ, RZ, RZ ;  /* 0x000000ffff097224 */ /* 0x000fe400078e00ff */
[----:B-1----:R-:W-:-:S04]  /*11e0*/  @!P1 IMAD.WIDE.U32 R8, R6, R11, R8 ;  /* 0x0000000b06089225 */ /* 0x002fc800078e0008 */
[----:B------:R-:W-:Y:S02]  /*11f0*/  @!P1 IMAD.MOV.U32 R16, RZ, RZ, R8 ;  /* 0x000000ffff109224 */ /* 0x000fe400078e0008 */
[----:B--2---:R-:W-:-:S04]  /*1200*/  IMAD.WIDE.U32 R12, R0, UR4, RZ ;  /* 0x00000004000c7c25 */ /* 0x004fc8000f8e00ff */
[----:B------:R-:W-:Y:S01]  /*1210*/  IMAD R10, R0, UR5, RZ ;  /* 0x00000005000a7c24 */ /* 0x000fe2000f8e02ff */
[----:B------:R0:W-:Y:S01]  /*1220*/  STL.64 [R1], R12 ;  /* 0x0000000c01007387 */ /* 0x0001e20000100a00 */
[----:B------:R-:W-:Y:S02]  /*1230*/  @!P1 IMAD.MOV.U32 R17, RZ, RZ, R9 ;  /* 0x000000ffff119224 */ /* 0x000fe400078e0009 */
[----:B------:R-:W-:Y:S01]  /*1240*/  IMAD.IADD R0, R13, 0x1, R10 ;  /* 0x000000010d007824 */ /* 0x000fe200078e020a */
[----:B------:R-:W-:Y:S06]  /*1250*/  @P0 BRA `(.L_x_12) ;  /* 0x0000000000280947 */ /* 0x000fec0003800000 */
[----:B------:R-:W-:Y:S01]  /*1260*/  UIMAD.WIDE.U32 UR4, UR40, -0x45306eb3, URZ ;  /* 0xbacf914d280478a5 */ /* 0x000fe2000f8e003f */
[----:B------:R-:W-:Y:S01]  /*1270*/  IADD3 R16, P0, R16, R12, RZ ;  /* 0x0000000c10107210 */ /* 0x000fe20007f1e0ff */
[----:B------:R-:W-:Y:S02]  /*1280*/  UISETP.GE.U32.AND UP0, UPT, UR40, 0x25, UPT ;  /* 0x000000252800788c */ /* 0x000fe4000bf06070 */
[----:B------:R-:W-:Y:S02]  /*1290*/  UIADD3 UR4, -UR5, UR40, URZ ;  /* 0x0000002805047290 */ /* 0x000fe4000fffe13f */
[----:B------:R-:W-:Y:S01]  /*12a0*/  IMAD.X R17, R0, 0x1, R17, P0 ;  /* 0x0000000100117824 */ /* 0x000fe200000e0611 */
[----:B------:R-:W-:Y:S01]  /*12b0*/  UMOV UR38, URZ ;  /* 0x0000003f00267c82 */ /* 0x000fe20008000000 */
[----:B------:R-:W-:-:S04]  /*12c0*/  ULEA.HI UR4, UR4, UR5, URZ, 0x1f ;  /* 0x0000000504047291 */ /* 0x000fc8000f8ff83f */
[----:B------:R-:W-:-:S04]  /*12d0*/  USHF.R.U32.HI UR4, URZ, 0x5, UR4 ;  /* 0x000000053f047899 */ /* 0x000fc80008011604 */
[----:B------:R-:W-:Y:S02]  /*12e0*/  @UP0 ULOP3.LUT UR38, UR4, 0x1, URZ, 0xc0, !UPT ;  /* 0x0000000104260892 */ /* 0x000fe4000f8ec03f */
[----:B------:R-:W-:-:S12]  /*12f0*/  UIMAD UR39, UR4, -0x25, UR40 ;  /* 0xffffffdb042778a4 */ /* 0x000fd8000f8e0228 */
.L_x_12:
[----:B------:R-:W-:Y:S01]  /*1300*/  ISETP.GE.U32.AND P0, PT, R16, UR8, PT ;  /* 0x0000000810007c0c */ /* 0x000fe2000bf06070 */
[----:B------:R-:W-:Y:S01]  /*1310*/  IMAD.MOV.U32 R22, RZ, RZ, -0x1 ;  /* 0xffffffffff167424 */ /* 0x000fe200078e00ff */
[----:B------:R-:W-:Y:S01]  /*1320*/  PRMT R8, RZ, 0x7610, R8 ;  /* 0x00007610ff087816 */ /* 0x000fe20000000008 */
[----:B------:R-:W-:Y:S01]  /*1330*/  IMAD.MOV.U32 R19, RZ, RZ, -0x1 ;  /* 0xffffffffff137424 */ /* 0x000fe200078e00ff */
[----:B------:R-:W-:Y:S01]  /*1340*/  ISETP.GE.U32.AND.EX P0, PT, R17, UR9, PT, P0 ;  /* 0x0000000911007c0c */ /* 0x000fe2000bf06100 */
[----:B------:R-:W-:-:S12]  /*1350*/  IMAD.MOV.U32 R18, RZ, RZ, -0x1 ;  /* 0xffffffffff127424 */ /* 0x000fd800078e00ff */
[----:B------:R-:W-:Y:S05]  /*1360*/  @P0 BRA `(.L_x_13) ;  /* 0x0000000400240947 */ /* 0x000fea0003800000 */
[----:B------:R-:W1:Y:S01]  /*1370*/  LDC.64 R18, c[0x0][0x628] ;  /* 0x00018a00ff127b82 */ /* 0x000e620000000a00 */
[----:B------:R-:W-:Y:S02]  /*1380*/  IMAD.MOV.U32 R8, RZ, RZ, R16 ;  /* 0x000000ffff087224 */ /* 0x000fe400078e0010 */
[----:B------:R-:W-:-:S05]  /*1390*/  IMAD.MOV.U32 R9, RZ, RZ, R17 ;  /* 0x000000ffff097224 */ /* 0x000fca00078e0011 */
[----:B------:R-:W2:Y:S08]  /*13a0*/  LDC R22, c[0x0][0x630] ;  /* 0x00018c00ff167b82 */ /* 0x000eb00000000800 */
[----:B------:R-:W3:Y:S01]  /*13b0*/  LDC.64 R26, c[0x0][0x620] ;  /* 0x00018800ff1a7b82 */ /* 0x000ee20000000a00 */
[----:B-1----:R-:W-:-:S04]  /*13c0*/  ISETP.NE.U32.AND P0, PT, R18, RZ, PT ;  /* 0x000000ff1200720c */ /* 0x002fc80003f05070 */
[----:B------:R-:W-:-:S13]  /*13d0*/  ISETP.NE.AND.EX P0, PT, R19, RZ, PT, P0 ;  /* 0x000000ff1300720c */ /* 0x000fda0003f05300 */
[----:B--23--:R-:W-:Y:S05]  /*13e0*/  @!P0 BRA `(.L_x_14) ;  /* 0x0000000000288947 */ /* 0x00cfea0003800000 */
[----:B0-----:R-:W0:Y:S02]  /*13f0*/  LDC R13, c[0x0][0x634] ;  /* 0x00018d00ff0d7b82 */ /* 0x001e240000000800 */
[----:B0-----:R-:W-:-:S05]  /*1400*/  IADD3 R13, P0, R16, R13, RZ ;  /* 0x0000000d100d7210 */ /* 0x001fca0007f1e0ff */
[----:B------:R-:W-:-:S04]  /*1410*/  IMAD.X R15, RZ, RZ, R17, P0 ;  /* 0x000000ffff0f7224 */ /* 0x000fc800000e0611 */
[----:B------:R-:W-:-:S04]  /*1420*/  IMAD.WIDE.U32 R8, R15, R18, RZ ;  /* 0x000000120f087225 */ /* 0x000fc800078e00ff */
[----:B------:R-:W-:-:S04]  /*1430*/  IMAD.WIDE.U32 R10, P0, R13, R19, R8 ;  /* 0x000000130d0a7225 */ /* 0x000fc80007800008 */
[----:B------:R-:W-:-:S04]  /*1440*/  IMAD.WIDE.U32 R8, R13, R18, RZ ;  /* 0x000000120d087225 */ /* 0x000fc800078e00ff */
[----:B------:R-:W-:Y:S01]  /*1450*/  IMAD.X R13, RZ, RZ, RZ, P0 ;  /* 0x000000ffff0d7224 */ /* 0x000fe200000e06ff */
[----:B------:R-:W-:Y:S01]  /*1460*/  IADD3 RZ, P0, R9, R10, RZ ;  /* 0x0000000a09ff7210 */ /* 0x000fe20007f1e0ff */
[----:B------:R-:W-:-:S04]  /*1470*/  IMAD.MOV.U32 R12, RZ, RZ, R11 ;  /* 0x000000ffff0c7224 */ /* 0x000fc800078e000b */
[----:B------:R-:W-:-:S08]  /*1480*/  IMAD.WIDE.U32.X R8, R15, R19, R12, P0 ;  /* 0x000000130f087225 */ /* 0x000fd000000e040c */
.L_x_14:
[----:B------:R-:W1:Y:S01]  /*1490*/  LDC.64 R28, c[0x0][0x640] ;  /* 0x00019000ff1c7b82 */ /* 0x000e620000000a00 */
[-CC-:B------:R-:W-:Y:S01]  /*14a0*/  SHF.R.U64 R32, R8, R22.reuse, R9.reuse ;  /* 0x0000001608207219 */ /* 0x180fe20000001209 */
[----:B------:R-:W-:Y:S01]  /*14b0*/  IMAD.MOV.U32 R31, RZ, RZ, 0x1 ;  /* 0x00000001ff1f7424 */ /* 0x000fe200078e00ff */
[----:B------:R-:W-:Y:S02]  /*14c0*/  SHF.R.U32.HI R8, RZ, R22, R9 ;  /* 0x00000016ff087219 */ /* 0x000fe40000011609 */
[----:B------:R-:W-:-:S03]  /*14d0*/  IADD3 R11, P0, RZ, -R32, RZ ;  /* 0x80000020ff0b7210 */ /* 0x000fc60007f1e0ff */
[----:B0-----:R-:W0:Y:S02]  /*14e0*/  LDC R12, c[0x0][0x618] ;  /* 0x00018600ff0c7b82 */ /* 0x001e240000000800 */
[----:B------:R-:W-:-:S04]  /*14f0*/  IMAD.X R9, RZ, RZ, ~R8, P0 ;  /* 0x000000ffff097224 */ /* 0x000fc800000e0e08 */
[-C--:B------:R-:W-:Y:S02]  /*1500*/  IMAD R10, R9, R26.reuse, RZ ;  /* 0x0000001a090a7224 */ /* 0x080fe400078e02ff */
[----:B------:R-:W2:Y:S01]  /*1510*/  LDC R13, c[0x0][0x608] ;  /* 0x00018200ff0d7b82 */ /* 0x000ea20000000800 */
[----:B------:R-:W-:-:S04]  /*1520*/  IMAD.WIDE.U32 R8, R11, R26, R16 ;  /* 0x0000001a0b087225 */ /* 0x000fc800078e0010 */
[----:B------:R-:W-:-:S03]  /*1530*/  IMAD R11, R11, R27, R10 ;  /* 0x0000001b0b0b7224 */ /* 0x000fc600078e020a */
[----:B------:R-:W3:Y:S01]  /*1540*/  LDC R18, c[0x0][0x658] ;  /* 0x00019600ff127b82 */ /* 0x000ee20000000800 */
[----:B------:R-:W-:Y:S01]  /*1550*/  IMAD.IADD R9, R9, 0x1, R11 ;  /* 0x0000000109097824 */ /* 0x000fe200078e020b */
[----:B-1----:R-:W-:Y:S01]  /*1560*/  ISETP.NE.U32.AND P0, PT, R28, RZ, PT ;  /* 0x000000ff1c00720c */ /* 0x002fe20003f05070 */
[----:B------:R-:W-:-:S03]  /*1570*/  IMAD.MOV.U32 R11, RZ, RZ, -0x1 ;  /* 0xffffffffff0b7424 */ /* 0x000fc600078e00ff */
[----:B------:R-:W-:Y:S02]  /*1580*/  ISETP.NE.AND.EX P0, PT, R29, RZ, PT, P0 ;  /* 0x000000ff1d00720c */ /* 0x000fe40003f05300 */
[----:B------:R-:W1:Y:S01]  /*1590*/  LDC R27, c[0x0][0x600] ;  /* 0x00018000ff1b7b82 */ /* 0x000e620000000800 */
[-CC-:B0-----:R-:W-:Y:S02]  /*15a0*/  SHF.R.U64 R25, R8, R12.reuse, R9.reuse ;  /* 0x0000000c08197219 */ /* 0x181fe40000001209 */
[----:B------:R-:W-:-:S05]  /*15b0*/  SHF.R.U32.HI R8, RZ, R12, R9 ;  /* 0x0000000cff087219 */ /* 0x000fca0000011609 */
[----:B------:R-:W0:Y:S01]  /*15c0*/  LDC R22, c[0x0][0x648] ;  /* 0x00019200ff167b82 */ /* 0x000e220000000800 */
[-CC-:B--2---:R-:W-:Y:S02]  /*15d0*/  SHF.R.U64 R34, R25, R13.reuse, R8.reuse ;  /* 0x0000000d19227219 */ /* 0x184fe40000001208 */
[----:B------:R-:W-:-:S05]  /*15e0*/  SHF.R.U32.HI R9, RZ, R13, R8 ;  /* 0x0000000dff097219 */ /* 0x000fca0000011608 */
[----:B------:R-:W2:Y:S01]  /*15f0*/  LDC R26, c[0x0][0x638] ;  /* 0x00018e00ff1a7b82 */ /* 0x000ea20000000800 */
[-C--:B---3--:R-:W-:Y:S02]  /*1600*/  SHF.L.U32 R8, R11, R18.reuse, RZ ;  /* 0x000000120b087219 */ /* 0x088fe400000006ff */
[--C-:B------:R-:W-:Y:S02]  /*1610*/  SHF.R.U64 R36, R34, R18, R9.reuse ;  /* 0x0000001222247219 */ /* 0x100fe40000001209 */
[----:B------:R-:W-:Y:S02]  /*1620*/  LOP3.LUT R15, RZ, R8, RZ, 0x33, !PT ;  /* 0x00000008ff0f7212 */ /* 0x000fe400078e33ff */
[----:B------:R-:W-:Y:S01]  /*1630*/  SHF.R.U32.HI R9, RZ, R18, R9 ;  /* 0x00000012ff097219 */ /* 0x000fe20000011609 */
[----:B------:R-:W3:Y:S01]  /*1640*/  LDC R30, c[0x0][0x610] ;  /* 0x00018400ff1e7b82 */ /* 0x000ee20000000800 */
[----:B------:R-:W-:Y:S01]  /*1650*/  IMAD.MOV.U32 R8, RZ, RZ, R36 ;  /* 0x000000ffff087224 */ /* 0x000fe200078e0024 */
[----:B------:R-:W-:Y:S06]  /*1660*/  @!P0 BRA `(.L_x_15) ;  /* 0x0000000000288947 */ /* 0x000fec0003800000 */
[----:B------:R-:W4:Y:S02]  /*1670*/  LDC R13, c[0x0][0x64c] ;  /* 0x00019300ff0d7b82 */ /* 0x000f240000000800 */
[----:B----4-:R-:W-:-:S05]  /*1680*/  IADD3 R13, P0, R36, R13, RZ ;  /* 0x0000000d240d7210 */ /* 0x010fca0007f1e0ff */
        /* <DEDUP_REMOVED lines=8> */
.L_x_15:
[----:B0-----:R-:W-:Y:S01]  /*1710*/  SHF.R.U64 R9, R8, R22, R9 ;  /* 0x0000001608097219 */ /* 0x001fe20000001209 */
[----:B-1----:R-:W-:Y:S01]  /*1720*/  VIADD R10, R27, 0xffffffff ;  /* 0xffffffff1b0a7836 */ /* 0x002fe20000000000 */
[----:B------:R-:W-:Y:S01]  /*1730*/  SHF.L.U32 R7, R31, R18, RZ ;  /* 0x000000121f077219 */ /* 0x000fe200000006ff */
[----:B------:R-:W-:Y:S01]  /*1740*/  @P1 IMAD R20, R21, R24, R6 ;  /* 0x0000001815141224 */ /* 0x000fe200078e0206 */
[----:B------:R-:W-:Y:S01]  /*1750*/  LOP3.LUT R8, R34, R15, RZ, 0xc0, !PT ;  /* 0x0000000f22087212 */ /* 0x000fe200078ec0ff */
[----:B------:R-:W-:Y:S01]  /*1760*/  IMAD.MOV R11, RZ, RZ, -R9 ;  /* 0x000000ffff0b7224 */ /* 0x000fe200078e0a09 */
[----:B------:R-:W-:Y:S01]  /*1770*/  LOP3.LUT R10, R25, R10, RZ, 0xc0, !PT ;  /* 0x0000000a190a7212 */ /* 0x000fe200078ec0ff */
[----:B------:R-:W-:Y:S02]  /*1780*/  IMAD.MOV.U32 R18, RZ, RZ, R32 ;  /* 0x000000ffff127224 */ /* 0x000fe400078e0020 */
[----:B------:R-:W-:Y:S02]  /*1790*/  IMAD R7, R7, R9, R8 ;  /* 0x0000000907077224 */ /* 0x000fe400078e0208 */
[----:B--2---:R-:W-:-:S02]  /*17a0*/  IMAD R6, R11, R26, R36 ;  /* 0x0000001a0b067224 */ /* 0x004fc400078e0224 */
[----:B---3--:R-:W-:Y:S02]  /*17b0*/  IMAD R22, R7, R30, R20 ;  /* 0x0000001e07167224 */ /* 0x008fe400078e0214 */
[----:B------:R-:W-:Y:S02]  /*17c0*/  IMAD R7, R6, R27, R10 ;  /* 0x0000001b06077224 */ /* 0x000fe400078e020a */
[----:B------:R-:W-:-:S03]  /*17d0*/  IMAD.MOV.U32 R8, RZ, RZ, 0x1 ;  /* 0x00000001ff087424 */ /* 0x000fc600078e00ff */
[----:B------:R-:W-:Y:S02]  /*17e0*/  SEL R19, R7, R22, !P1 ;  /* 0x0000001607137207 */ /* 0x000fe40004800000 */
[----:B------:R-:W-:-:S07]  /*17f0*/  SEL R22, R22, R7, !P1 ;  /* 0x0000000716167207 */ /* 0x000fce0004800000 */
.L_x_13:
[----:B------:R-:W-:Y:S05]  /*1800*/  @!P2 BRA `(.L_x_16) ;  /* 0x00000000000ca947 */ /* 0x000fea0003800000 */
[----:B------:R-:W-:Y:S01]  /*1810*/  UCGABAR_WAIT ;  /* 0x0000000000007dc7 */ /* 0x000fe20008000000 */
[----:B------:R-:W-:Y:S01]  /*1820*/  CCTL.IVALL ;  /* 0x00000000ff00798f */ /* 0x000fe20002000000 */
[----:B------:R-:W-:Y:S05]  /*1830*/  BRA `(.L_x_17) ;  /* 0x0000000000047947 */ /* 0x000fea0003800000 */
.L_x_16:
[----:B------:R-:W-:Y:S06]  /*1840*/  BAR.SYNC.DEFER_BLOCKING 0x0 ;  /* 0x0000000000007b1d */ /* 0x000fec0000010000 */
.L_x_17:
[----:B------:R-:W-:Y:S05]  /*1850*/  @!P3 BRA `(.L_x_18) ;  /* 0x000000440080b947 */ /* 0x000fea0003800000 */
[----:B------:R-:W-:-:S13]  /*1860*/  ISETP.GT.U32.AND P0, PT, R33, 0x1, PT ;  /* 0x000000012100780c */ /* 0x000fda0003f04070 */
[----:B------:R-:W-:Y:S05]  /*1870*/  @P0 EXIT ;  /* 0x000000000000094d */ /* 0x000fea0003800000 */
.L_x_19:
[----:B------:R-:W-:-:S08]  /*1880*/  NOP ;  /* 0x0000000000007918 */ /* 0x000fd00000000000 */
[----:B------:R-:W1:Y:S02]  /*1890*/  USETMAXREG.TRY_ALLOC.CTAPOOL UP0, 0xe8 ;  /* 0x000000e8000079c8 */ /* 0x000e640008000600 */
[----:B-1----:R-:W-:-:S13]  /*18a0*/  PLOP3.LUT P0, PT, PT, PT, UP0, 0x80, 0x0 ;  /* 0x000000000000781c */ /* 0x002fda0003f0f008 */
[----:B------:R-:W-:Y:S05]  /*18b0*/  @!P0 BRA `(.L_x_19) ;  /* 0xfffffffc00f08947 */ /* 0x000fea000383ffff */
[----:B------:R-:W-:-:S13]  /*18c0*/  LOP3.LUT P0, RZ, R8, 0xff, RZ, 0xc0, !PT ;  /* 0x000000ff08ff7812 */ /* 0x000fda000780c0ff */
[----:B------:R-:W-:Y:S05]  /*18d0*/  @!P0 EXIT ;  /* 0x000000000000894d */ /* 0x000fea0003800000 */
[----:B------:R-:W2:Y:S01]  /*18e0*/  LDL.64 R10, [R1] ;  /* 0x00000000010a7983 */ /* 0x000ea20000100a00 */
[----:B------:R-:W1:Y:S01]  /*18f0*/  S2UR UR4, SR_CgaCtaId ;  /* 0x00000000000479c3 */ /* 0x000e620000008800 */
[CC--:B------:R-:W-:Y:S01]  /*1900*/  LEA.HI R5, R3.reuse, R4.reuse, RZ, 0x2 ;  /* 0x0000000403057211 */ /* 0x0c0fe200078f10ff */
[----:B------:R-:W-:Y:S01]  /*1910*/  UMOV UR41, 0x400 ;  /* 0x0000040000297882 */ /* 0x000fe20000000000 */
[----:B------:R-:W-:Y:S01]  /*1920*/  LEA.HI R3, R3, R4, RZ, 0x5 ;  /* 0x0000000403037211 */ /* 0x000fe200078f28ff */
[----:B------:R-:W-:Y:S01]  /*1930*/  UISETP.LT.AND UP0, UPT, UR40, 0x1, UPT ;  /* 0x000000012800788c */ /* 0x000fe2000bf01270 */
[--C-:B------:R-:W-:Y:S01]  /*1940*/  SHF.R.S32.HI R92, RZ, 0x2, R5.reuse ;  /* 0x00000002ff5c7819 */ /* 0x100fe20000011405 */
[----:B------:R-:W-:Y:S01]  /*1950*/  UIADD3 UR5, UR43, -0x1, URZ ;  /* 0xffffffff2b057890 */ /* 0x000fe2000fffe03f */
[----:B------:R-:W-:Y:S01]  /*1960*/  SHF.R.S32.HI R7, RZ, 0x1f, R5 ;  /* 0x0000001fff077819 */ /* 0x000fe20000011405 */
[----:B------:R-:W3:Y:S01]  /*1970*/  LDC R96, c[0x0][0x658] ;  /* 0x00019600ff607b82 */ /* 0x000ee20000000800 */
[----:B------:R-:W-:Y:S01]  /*1980*/  SHF.R.S32.HI R3, RZ, 0x5, R3 ;  /* 0x00000005ff037819 */ /* 0x000fe20000011403 */
[----:B------:R-:W-:Y:S01]  /*1990*/  USEL UR42, UR40, 0x1, UP0 ;  /* 0x00000001282a7887 */ /* 0x000fe20008000000 */
[----:B------:R-:W-:Y:S01]  /*19a0*/  LEA.HI R7, R7, R92, RZ, 0x3 ;  /* 0x0000005c07077211 */ /* 0x000fe200078f18ff */
[----:B------:R-:W-:Y:S01]  /*19b0*/  UISETP.NE.AND UP0, UPT, UR5, URZ, UPT ;  /* 0x0000003f0500728c */ /* 0x000fe2000bf05270 */
[----:B------:R-:W-:Y:S01]  /*19c0*/  LOP3.LUT R5, R5, 0xfffffffc, RZ, 0xc0, !PT ;  /* 0xfffffffc05057812 */ /* 0x000fe200078ec0ff */
[----:B------:R-:W-:Y:S01]  /*19d0*/  ULDC UR8, c[0x0][0x284] ;  /* 0x0000a10000087ab9 */ /* 0x000fe20000000800 */
[----:B------:R-:W-:Y:S01]  /*19e0*/  LOP3.LUT R7, R7, 0xfffffff8, RZ, 0xc0, !PT ;  /* 0xfffffff807077812 */ /* 0x000fe200078ec0ff */
[----:B------:R-:W4:Y:S01]  /*19f0*/  LDC R6, c[0x0][0x288] ;  /* 0x0000a200ff067b82 */ /* 0x000f220000000800 */
[----:B------:R-:W-:Y:S01]  /*1a00*/  USEL UR7, URZ, 0x1, UP0 ;  /* 0x000000013f077887 */ /* 0x000fe20008000000 */
[----:B------:R-:W-:Y:S01]  /*1a10*/  IMAD.IADD R5, R4, 0x1, -R5 ;  /* 0x0000000104057824 */ /* 0x000fe200078e0a05 */
[----:B------:R-:W-:Y:S01]  /*1a20*/  USHF.L.U32 UR48, UR40, 0x1, URZ ;  /* 0x0000000128307899 */ /* 0x000fe2000800063f */
[----:B------:R-:W-:Y:S01]  /*1a30*/  IMAD.IADD R92, R92, 0x1, -R7 ;  /* 0x000000015c5c7824 */ /* 0x000fe200078e0a07 */
[----:B------:R-:W-:Y:S01]  /*1a40*/  UIADD3 UR42, -UR42, UR40, URZ ;  /* 0x000000282a2a7290 */ /* 0x000fe2000fffe13f */
[----:B------:R-:W-:Y:S01]  /*1a50*/  IMAD.MOV.U32 R7, RZ, RZ, 0x1 ;  /* 0x00000001ff077424 */ /* 0x000fe200078e00ff */
[----:B-1----:R-:W-:-:S02]  /*1a60*/  ULEA UR41, UR4, UR41, 0x18 ;  /* 0x0000002904297291 */ /* 0x002fc4000f8ec03f */
[--C-:B------:R-:W-:Y:S01]  /*1a70*/  SHF.R.S32.HI R93, RZ, 0x1f, R92.reuse ;  /* 0x0000001fff5d7819 */ /* 0x100fe2000001145c */
[--C-:B------:R-:W-:Y:S01]  /*1a80*/  IMAD R100, R3, -0x10, -R92.reuse ;  /* 0xfffffff003647824 */ /* 0x100fe200078e0a5c */
[----:B------:R-:W-:Y:S01]  /*1a90*/  USHF.L.U32 UR4, UR5, 0x3, URZ ;  /* 0x0000000305047899 */ /* 0x000fe2000800063f */
[----:B------:R-:W-:Y:S01]  /*1aa0*/  IMAD.SHL.U32 R94, R5, 0x2, RZ ;  /* 0x00000002055e7824 */ /* 0x000fe200078e00ff */
[----:B------:R-:W-:Y:S01]  /*1ab0*/  UIADD3 UR5, UR41, 0x380, URZ ;  /* 0x0000038029057890 */ /* 0x000fe2000fffe03f */
[----:B------:R-:W-:Y:S01]  /*1ac0*/  IMAD.WIDE R92, R3, 0x10, R92 ;  /* 0x00000010035c7825 */ /* 0x000fe200078e025c */
[----:B------:R-:W-:Y:S02]  /*1ad0*/  UIADD3 UR6, UR41, 0x12b80, URZ ;  /* 0x00012b8029067890 */ /* 0x000fe4000fffe03f */
[----:B------:R-:W-:Y:S01]  /*1ae0*/  USHF.R.U32.HI UR5, URZ, 0x4, UR5 ;  /* 0x000000043f057899 */ /* 0x000fe20008011605 */
[----:B------:R-:W-:Y:S01]  /*1af0*/  IMAD.MOV.U32 R3, RZ, RZ, -0x1 ;  /* 0xffffffffff037424 */ /* 0x000fe200078e00ff */
[----:B------:R-:W-:Y:S01]  /*1b00*/  USHF.R.U32.HI UR6, URZ, 0x4, UR6 ;  /* 0x000000043f067899 */ /* 0x000fe20008011606 */
[----:B------:R-:W-:Y:S01]  /*1b10*/  IMAD.U32 R102, RZ, RZ, UR7 ;  /* 0x00000007ff667e24 */ /* 0x000fe2000f8e00ff */
[----:B------:R-:W-:Y:S01]  /*1b20*/  UIADD3 UR47, UR41, 0x260, URZ ;  /* 0x00000260292f7890 */ /* 0x000fe2000fffe03f */
[----:B------:R-:W-:Y:S01]  /*1b30*/  SHF.R.S32.HI R95, RZ, 0x1f, R94 ;  /* 0x0000001fff5f7819 */ /* 0x000fe2000001145e */
[----:B------:R-:W-:Y:S01]  /*1b40*/  ULOP3.LUT UR4, UR4, 0x8, URZ, 0xc0, !UPT ;  /* 0x0000000804047892 */ /* 0x000fe2000f8ec03f */
[-C--:B---3--:R-:W-:Y:S01]  /*1b50*/  SHF.L.U32 R3, R3, R96.reuse, RZ ;  /* 0x0000006003037219 */ /* 0x088fe200000006ff */
[----:B------:R-:W-:Y:S01]  /*1b60*/  ULOP3.LUT UR5, UR5, 0x3fff, URZ, 0xc0, !UPT ;  /* 0x00003fff05057892 */ /* 0x000fe2000f8ec03f */
[----:B------:R-:W-:Y:S01]  /*1b70*/  SHF.L.U32 R96, R7, R96, RZ ;  /* 0x0000006007607219 */ /* 0x000fe200000006ff */
[----:B------:R-:W-:Y:S01]  /*1b80*/  ULOP3.LUT UR6, UR6, 0x3fff, URZ, 0xc0, !UPT ;  /* 0x00003fff06067892 */ /* 0x000fe2000f8ec03f */
[----:B----4-:R-:W-:Y:S01]  /*1b90*/  IMAD R97, R5, -0x2, R6 ;  /* 0xfffffffe05617824 */ /* 0x010fe200078e0206 */
[----:B------:R-:W-:Y:S01]  /*1ba0*/  LOP3.LUT R99, RZ, R3, RZ, 0x33, !PT ;  /* 0x00000003ff637212 */ /* 0x000fe200078e33ff */
[----:B------:R-:W-:Y:S01]  /*1bb0*/  VIADD R100, R100, UR8 ;  /* 0x0000000864647c36 */ /* 0x000fe20008000000 */
[----:B------:R-:W-:-:S02]  /*1bc0*/  ULEA UR43, UR43, UR47, 0x3 ;  /* 0x0000002f2b2b7291 */ /* 0x000fc4000f8e183f */
[----:B------:R-:W-:Y:S02]  /*1bd0*/  ULOP3.LUT UR49, UR4, 0x8, URZ, 0x3c, !UPT ;  /* 0x0000000804317892 */ /* 0x000fe4000f8e3c3f */
[----:B------:R-:W-:Y:S02]  /*1be0*/  ULOP3.LUT UR44, UR4, 0x18, URZ, 0x3c, !UPT ;  /* 0x00000018042c7892 */ /* 0x000fe4000f8e3c3f */
[----:B------:R-:W-:Y:S02]  /*1bf0*/  ULOP3.LUT UR45, UR5, 0x10000, URZ, 0xfc, !UPT ;  /* 0x00010000052d7892 */ /* 0x000fe4000f8efc3f */
[----:B------:R-:W-:Y:S01]  /*1c00*/  ULOP3.LUT UR46, UR6, 0x10000, URZ, 0xfc, !UPT ;  /* 0x00010000062e7892 */ /* 0x000fe2000f8efc3f */
[----:B--2---:R-:W-:-:S11]  /*1c10*/  SHF.L.U64.HI R98, R10, 0x1, R0 ;  /* 0x000000010a627819 */ /* 0x004fd60000010200 */
.L_x_173:
[----:B------:R-:W-:-:S04]  /*1c20*/  SHF.L.U32 R0, R102, 0x1f, RZ ;  /* 0x0000001f66007819 */ /* 0x000fc800000006ff */
[----:B-1----:R-:W1:Y:S02]  /*1c30*/  SYNCS.PHASECHK.TRANS64.TRYWAIT P0, [UR43+-0x8], R0 ;  /* 0xfffff800ff0075a7 */ /* 0x002e64000800016b */
[----:B-1--4-:R-:W-:Y:S05]  /*1c40*/  @!P0 BRA `(.L_x_20) ;  /* 0x0000006400848947 */ /* 0x012fea0003800000 */
.L_x_228:
[----:B------:R-:W-:Y:S02]  /*1c50*/  ULDC UR4, c[0x0][0x28c] ;  /* 0x0000a30000047ab9 */ /* 0x000fe40000000800 */
[----:B------:R-:W-:-:S13]  /*1c60*/  ISETP.LT.AND P0, PT, RZ, UR4, PT ;  /* 0x00000004ff007c0c */ /* 0x000fda000bf01270 */
[----:B------:R-:W-:Y:S05]  /*1c70*/  @P0 BRA `(.L_x_21) ;  /* 0x0000000000400947 */ /* 0x000fea0003800000 */
[----:B-1----:R-:W-:Y:S01]  /*1c80*/  MOV R0, 0x0 ;  /* 0x0000000000007802 */ /* 0x002fe20000000f00 */
[----:B------:R-:W-:Y:S01]  /*1c90*/  ULDC.64 UR4, c[0x4][0x68] ;  /* 0x01001a0000047ab9 */ /* 0x000fe20000000a00 */
[----:B------:R-:W-:Y:S01]  /*1ca0*/  ULDC.64 UR6, c[0x4][0x8] ;  /* 0x0100020000067ab9 */ /* 0x000fe20000000a00 */
[----:B------:R-:W-:Y:S01]  /*1cb0*/  IMAD.U32 R4, RZ, RZ, UR4 ;  /* 0x00000004ff047e24 */ /* 0x000fe2000f8e00ff */
[----:B------:R1:W2:Y:S01]  /*1cc0*/  LDC.64 R14, c[0x4][R0] ;  /* 0x01000000000e7b82 */ /* 0x0002a20000000a00 */
[----:B------:R-:W-:Y:S01]  /*1cd0*/  IMAD.U32 R5, RZ, RZ, UR5 ;  /* 0x00000005ff057e24 */ /* 0x000fe2000f8e00ff */
[----:B------:R-:W-:Y:S01]  /*1ce0*/  ULDC.64 UR4, c[0x4][0x70] ;  /* 0x01001c0000047ab9 */ /* 0x000fe20000000a00 */
[----:B------:R-:W-:Y:S02]  /*1cf0*/  IMAD.U32 R10, RZ, RZ, UR6 ;  /* 0x00000006ff0a7e24 */ /* 0x000fe4000f8e00ff */
[----:B------:R-:W-:Y:S02]  /*1d00*/  IMAD.U32 R6, RZ, RZ, UR4 ;  /* 0x00000004ff067e24 */ /* 0x000fe4000f8e00ff */
[----:B------:R-:W-:-:S02]  /*1d10*/  IMAD.U32 R7, RZ, RZ, UR5 ;  /* 0x00000005ff077e24 */ /* 0x000fc4000f8e00ff */
[----:B------:R-:W-:Y:S02]  /*1d20*/  IMAD.U32 R11, RZ, RZ, UR7 ;  /* 0x00000007ff0b7e24 */ /* 0x000fe4000f8e00ff */
[----:B------:R-:W-:Y:S02]  /*1d30*/  IMAD.MOV.U32 R8, RZ, RZ, 0x1e1 ;  /* 0x000001e1ff087424 */ /* 0x000fe400078e00ff */
[----:B0-----:R-:W-:Y:S02]  /*1d40*/  IMAD.MOV.U32 R12, RZ, RZ, 0x1 ;  /* 0x00000001ff0c7424 */ /* 0x001fe400078e00ff */
[----:B-1----:R-:W-:-:S07]  /*1d50*/  IMAD.MOV.U32 R13, RZ, RZ, RZ ;  /* 0x000000ffff0d7224 */ /* 0x002fce00078e00ff */
[----:B------:R-:W-:-:S07]  /*1d60*/  LEPC R20, `(.L_x_21) ;  /* 0x000000001014794e */ /* 0x000fce0000000000 */
[----:B--2--5:R-:W-:Y:S05]  /*1d70*/  CALL.ABS.NOINC R14 ;  /* 0x000000000e007343 */ /* 0x024fea0003c00000 */
.L_x_21:
[----:B-1----:R-:W-:-:S04]  /*1d80*/  LOP3.LUT R0, R23, 0x1, RZ, 0xfc, !PT ;  /* 0x0000000117007812 */ /* 0x002fc800078efcff */
[----:B------:R-:W-:-:S13]  /*1d90*/  ISETP.NE.AND P0, PT, R0, 0x3, PT ;  /* 0x000000030000780c */ /* 0x000fda0003f05270 */
[----:B------:R-:W-:Y:S05]  /*1da0*/  @!P0 BRA `(.L_x_22) ;  /* 0x0000000000048947 */ /* 0x000fea0003800000 */
[----:B------:R-:W-:Y:S01]  /*1db0*/  BPT.TRAP 0x1 ;  /* 0x000000040000795c */ /* 0x000fe20000300000 */
.L_x_22:
[----:B------:R-:W-:Y:S02]  /*1dc0*/  IMAD.U32 R3, RZ, RZ, UR39 ;  /* 0x00000027ff037e24 */ /* 0x000fe4000f8e00ff */
[----:B------:R-:W-:-:S03]  /*1dd0*/  IMAD.U32 R0, RZ, RZ, UR38 ;  /* 0x00000026ff007e24 */ /* 0x000fc6000f8e00ff */
[----:B------:R-:W-:Y:S02]  /*1de0*/  LEA R3, R3, UR41, 0x3 ;  /* 0x0000002903037c11 */ /* 0x000fe4000f8e18ff */
[----:B------:R-:W-:-:S04]  /*1df0*/  SHF.L.U32 R0, R0, 0x1f, RZ ;  /* 0x0000001f00007819 */ /* 0x000fc800000006ff */
[----:B------:R1:W2:Y:S01]  /*1e00*/  SYNCS.PHASECHK.TRANS64.TRYWAIT P1, [R3+URZ], R0 ;  /* 0x00000000030075a7 */ /* 0x0002a2000802017f */
[----:B------:R-:W-:Y:S05]  /*1e10*/  @!P0 BRA `(.L_x_23) ;  /* 0x0000000000048947 */ /* 0x000fea0003800000 */
[----:B------:R-:W-:Y:S01]  /*1e20*/  BPT.TRAP 0x1 ;  /* 0x000000040000795c */ /* 0x000fe20000300000 */
.L_x_23:
[----:B--2---:R-:W-:Y:S05]  /*1e30*/  @P1 BRA `(.L_x_24) ;  /* 0x0000000000081947 */ /* 0x004fea0003800000 */
[----:B------:R-:W2:Y:S02]  /*1e40*/  SYNCS.PHASECHK.TRANS64.TRYWAIT P1, [R3+URZ], R0 ;  /* 0x00000000030075a7 */ /* 0x000ea4000802017f */
[----:B--2---:R-:W-:Y:S05]  /*1e50*/  @!P1 BRA `(.L_x_25) ;  /* 0x0000006400189947 */ /* 0x004fea0003800000 */
.L_x_24:
[----:B------:R-:W-:Y:S05]  /*1e60*/  WARPSYNC.ALL ;  /* 0x0000000000007948 */ /* 0x000fea0003800000 */
[----:B------:R-:W-:Y:S01]  /*1e70*/  ULEA UR4, UR39, UR45, 0x7 ;  /* 0x0000002d27047291 */ /* 0x000fe2000f8e383f */
[----:B------:R-:W-:Y:S01]  /*1e80*/  WARPGROUP.ARRIVE ;  /* 0x00000000000079c5 */ /* 0x000fe20000000000 */
[----:B------:R-:W-:Y:S01]  /*1e90*/  ULEA UR6, UR39, UR46, 0x8 ;  /* 0x0000002e27067291 */ /* 0x000fe2000f8e403f */
[----:B-12---:R-:W-:Y:S01]  /*1ea0*/  IMAD.U32 R0, RZ, RZ, UR42 ;  /* 0x0000002aff007e24 */ /* 0x006fe2000f8e00ff */
[----:B------:R-:W-:Y:S01]  /*1eb0*/  UMOV UR5, 0xc0000010 ;  /* 0xc000001000057882 */ /* 0x000fe20000000000 */
[----:B------:R-:W-:-:S03]  /*1ec0*/  UMOV UR7, 0xc0000010 ;  /* 0xc000001000077882 */ /* 0x000fc60000000000 */
[----:B------:R-:W-:-:S03]  /*1ed0*/  ISETP.GE.AND P1, PT, R0, 0x1, PT ;  /* 0x000000010000780c */ /* 0x000fc60003f26270 */
[----:B------:R-:W-:Y:S03]  /*1ee0*/  IGMMA.64x128x32.S8.S8 R24, gdesc[UR4], RZ, !UPT, gsb0 ;  /* 0x03600000041879f1 */ /* 0x000fe6000c0410ff */
[----:B------:R-:W-:-:S07]  /*1ef0*/  WARPGROUP.DEPBAR.LE gsb0, 0x0 ;  /* 0x00008000000079c5 */ /* 0x000fce0000010000 */
[----:B------:R-:W-:Y:S05]  /*1f00*/  @!P1 BRA `(.L_x_26) ;  /* 0x0000000000b89947 */ /* 0x000fea0003800000 */
[----:B------:R-:W-:Y:S01]  /*1f10*/  UIADD3 UR4, UR39, 0x1, URZ ;  /* 0x0000000127047890 */ /* 0x000fe2000fffe03f */
[----:B------:R-:W-:Y:S02]  /*1f20*/  IMAD.U32 R0, RZ, RZ, UR42 ;  /* 0x0000002aff007e24 */ /* 0x000fe4000f8e00ff */
[----:B------:R-:W-:Y:S01]  /*1f30*/  IMAD.U32 R3, RZ, RZ, UR39 ;  /* 0x00000027ff037e24 */ /* 0x000fe2000f8e00ff */
[----:B------:R-:W-:-:S04]  /*1f40*/  UISETP.NE.AND UP0, UPT, UR4, 0x25, UPT ;  /* 0x000000250400788c */ /* 0x000fc8000bf05270 */
[----:B------:R-:W-:Y:S02]  /*1f50*/  USEL UR5, URZ, 0x1, UP0 ;  /* 0x000000013f057887 */ /* 0x000fe40008000000 */
[----:B------:R-:W-:Y:S02]  /*1f60*/  USEL UR8, UR4, URZ, UP0 ;  /* 0x0000003f04087287 */ /* 0x000fe40008000000 */
[----:B------:R-:W-:-:S06]  /*1f70*/  ULOP3.LUT UR5, UR38, UR5, URZ, 0x3c, !UPT ;  /* 0x0000000526057292 */ /* 0x000fcc000f8e3c3f */
[----:B------:R-:W-:-:S07]  /*1f80*/  IMAD.U32 R6, RZ, RZ, UR5 ;  /* 0x00000005ff067e24 */ /* 0x000fce000f8e00ff */
.L_x_33:
[----:B------:R-:W-:Y:S05]  /*1f90*/  @!P0 BRA `(.L_x_27) ;  /* 0x0000000000048947 */ /* 0x000fea0003800000 */
[----:B------:R-:W-:Y:S01]  /*1fa0*/  BPT.TRAP 0x1 ;  /* 0x000000040000795c */ /* 0x000fe20000300000 */
.L_x_27:
[----:B------:R-:W-:Y:S01]  /*1fb0*/  ULEA UR4, UR8, UR41, 0x3 ;  /* 0x0000002908047291 */ /* 0x000fe2000f8e183f */
[----:B------:R-:W-:-:S08]  /*1fc0*/  SHF.L.U32 R4, R6, 0x1f, RZ ;  /* 0x0000001f06047819 */ /* 0x000fd000000006ff */
[----:B------:R1:W2:Y:S01]  /*1fd0*/  SYNCS.PHASECHK.TRANS64.TRYWAIT P1, [UR4], R4 ;  /* 0x00000004ff0075a7 */ /* 0x0002a20008020144 */
[----:B------:R-:W-:Y:S05]  /*1fe0*/  @!P0 BRA `(.L_x_28) ;  /* 0x0000000000048947 */ /* 0x000fea0003800000 */
[----:B------:R-:W-:Y:S01]  /*1ff0*/  BPT.TRAP 0x1 ;  /* 0x000000040000795c */ /* 0x000fe20000300000 */
.L_x_28:
[----:B--2---:R-:W-:Y:S05]  /*2000*/  @P1 BRA `(.L_x_29) ;  /* 0x0000000000081947 */ /* 0x004fea0003800000 */
[----:B------:R-:W2:Y:S02]  /*2010*/  SYNCS.PHASECHK.TRANS64.TRYWAIT P1, [UR4], R4 ;  /* 0x00000004ff0075a7 */ /* 0x000ea40008020144 */
[----:B--2---:R-:W-:Y:S05]  /*2020*/  @!P1 BRA `(.L_x_30) ;  /* 0x0000006000b89947 */ /* 0x004fea0003800000 */
.L_x_29:
[----:B------:R-:W-:Y:S01]  /*2030*/  ULEA UR4, UR8, UR45, 0x7 ;  /* 0x0000002d08047291 */ /* 0x000fe2000f8e383f */
[----:B------:R-:W-:Y:S01]  /*2040*/  WARPGROUP.ARRIVE ;  /* 0x00000000000079c5 */ /* 0x000fe20000000000 */
[----:B------:R-:W-:Y:S01]  /*2050*/  ULEA UR6, UR8, UR46, 0x8 ;  /* 0x0000002e08067291 */ /* 0x000fe2000f8e403f */
[----:B------:R-:W-:Y:S01]  /*2060*/  UMOV UR5, 0xc0000010 ;  /* 0xc000001000057882 */ /* 0x000fe20000000000 */
[----:B------:R-:W-:-:S07]  /*2070*/  UMOV UR7, 0xc0000010 ;  /* 0xc000001000077882 */ /* 0x000fce0000000000 */
[----:B------:R-:W-:Y:S03]  /*2080*/  IGMMA.64x128x32.S8.S8 R24, gdesc[UR4], R24, gsb0 ;  /* 0x03600000041879f1 */ /* 0x000fe60008041018 */
[----:B------:R-:W-:Y:S02]  /*2090*/  WARPGROUP.DEPBAR.LE gsb0, 0x0 ;  /* 0x00008000000079c5 */ /* 0x000fe40000010000 */
[----:B------:R-:W-:Y:S05]  /*20a0*/  @!P0 BRA `(.L_x_31) ;  /* 0x0000000000048947 */ /* 0x000fea0003800000 */
[----:B------:R-:W-:Y:S01]  /*20b0*/  BPT.TRAP 0x1 ;  /* 0x000000040000795c */ /* 0x000fe20000300000 */
.L_x_31:
[----:B------:R-:W-:-:S13]  /*20c0*/  ISETP.NE.AND P1, PT, R89, RZ, PT ;  /* 0x000000ff5900720c */ /* 0x000fda0003f25270 */
[----:B-12---:R-:W-:-:S05]  /*20d0*/  @P1 LEA R4, R3, UR41, 0x3 ;  /* 0x0000002903041c11 */ /* 0x006fca000f8e18ff */
[----:B------:R-:W-:-:S05]  /*20e0*/  @P1 VIADD R5, R4, 0x128 ;  /* 0x0000012804051836 */ /* 0x000fca0000000000 */
[----:B------:R-:W-:-:S04]  /*20f0*/  @P1 PRMT R5, R88, 0x654, R5 ;  /* 0x0000065458051816 */ /* 0x000fc80000000005 */
[----:B------:R1:W-:Y:S01]  /*2100*/  @P1 SYNCS.ARRIVE.TRANS64.RED.A1T0 RZ, [R5+URZ], RZ ;  /* 0x000000ff05ff19a7 */ /* 0x0003e2000810043f */
[----:B------:R-:W-:-:S13]  /*2110*/  ISETP.GT.U32.AND P1, PT, R23, 0x1, PT ;  /* 0x000000011700780c */ /* 0x000fda0003f24070 */
[----:B-1----:R-:W-:Y:S05]  /*2120*/  @P1 BRA `(.L_x_32) ;  /* 0x0000000000041947 */ /* 0x002fea0003800000 */
[----:B------:R-:W-:Y:S01]  /*2130*/  BPT.TRAP 0x1 ;  /* 0x000000040000795c */ /* 0x000fe20000300000 */
.L_x_32:
[----:B------:R-:W-:Y:S01]  /*2140*/  UIADD3 UR8, UR8, 0x1, URZ ;  /* 0x0000000108087890 */ /* 0x000fe2000fffe03f */
[C---:B------:R-:W-:Y:S01]  /*2150*/  ISETP.GT.AND P2, PT, R0.reuse, 0x1, PT ;  /* 0x000000010000780c */ /* 0x040fe20003f44270 */
[----:B------:R-:W-:Y:S02]  /*2160*/  VIADD R3, R3, 0x1 ;  /* 0x0000000103037836 */ /* 0x000fe40000000000 */
[----:B------:R-:W-:Y:S01]  /*2170*/  UISETP.NE.AND UP0, UPT, UR8, 0x25, UPT ;  /* 0x000000250800788c */ /* 0x000fe2000bf05270 */
[----:B------:R-:W-:Y:S02]  /*2180*/  VIADD R0, R0, 0xffffffff ;  /* 0xffffffff00007836 */ /* 0x000fe40000000000 */
[C---:B------:R-:W-:Y:S01]  /*2190*/  ISETP.NE.AND P1, PT, R3.reuse, 0x25, PT ;  /* 0x000000250300780c */ /* 0x040fe20003f25270 */
[----:B------:R-:W-:Y:S02]  /*21a0*/  USEL UR4, URZ, 0x1, UP0 ;  /* 0x000000013f047887 */ /* 0x000fe40008000000 */
[----:B------:R-:W-:Y:S01]  /*21b0*/  USEL UR8, UR8, URZ, UP0 ;  /* 0x0000003f08087287 */ /* 0x000fe20008000000 */
[----:B------:R-:W-:-:S03]  /*21c0*/  SEL R3, R3, RZ, P1 ;  /* 0x000000ff03037207 */ /* 0x000fc60000800000 */
[----:B------:R-:W-:Y:S01]  /*21d0*/  LOP3.LUT R6, R6, UR4, RZ, 0x3c, !PT ;  /* 0x0000000406067c12 */ /* 0x000fe2000f8e3cff */
[----:B------:R-:W-:Y:S07]  /*21e0*/  @P2 BRA `(.L_x_33) ;  /* 0xfffffffc00682947 */ /* 0x000fee000383ffff */
.L_x_26:
[----:B------:R-:W1:Y:S01]  /*21f0*/  LDC R0, c[0x0][0x28c] ;  /* 0x0000a300ff007b82 */ /* 0x000e620000000800 */
[----:B------:R-:W-:-:S04]  /*2200*/  IMAD.U32 R3, RZ, RZ, UR49 ;  /* 0x00000031ff037e24 */ /* 0x000fc8000f8e00ff */
[----:B------:R2:W-:Y:S01]  /*2210*/  SYNCS.ARRIVE.TRANS64.A1T0 RZ, [R3+UR47], RZ ;  /* 0x000000ff03ff79a7 */ /* 0x0005e2000810002f */
[----:B-1----:R-:W-:-:S13]  /*2220*/  ISETP.GE.AND P1, PT, R0, 0x1, PT ;  /* 0x000000010000780c */ /* 0x002fda0003f26270 */
[----:B--2---:R-:W-:Y:S05]  /*2230*/  @!P1 BRA `(.L_x_34) ;  /* 0x0000000000509947 */ /* 0x004fea0003800000 */
[----:B------:R-:W-:Y:S05]  /*2240*/  @!P0 BRA `(.L_x_35) ;  /* 0x0000000000048947 */ /* 0x000fea0003800000 */
[----:B------:R-:W-:Y:S01]  /*2250*/  BPT.TRAP 0x1 ;  /* 0x000000040000795c */ /* 0x000fe20000300000 */
.L_x_35:
[----:B------:R-:W-:Y:S01]  /*2260*/  ISETP.NE.AND P0, PT, R89, RZ, PT ;  /* 0x000000ff5900720c */ /* 0x000fe20003f05270 */
[----:B------:R-:W-:Y:S01]  /*2270*/  BSSY B0, `(.L_x_36) ;  /* 0x000000e000007945 */ /* 0x000fe20003800000 */
[----:B------:R-:W-:-:S11]  /*2280*/  ISETP.GT.U32.AND P1, PT, R23, 0x1, PT ;  /* 0x000000011700780c */ /* 0x000fd60003f24070 */
[----:B------:R-:W-:Y:S05]  /*2290*/  @!P0 BRA `(.L_x_37) ;  /* 0x00000000002c8947 */ /* 0x000fea0003800000 */
[----:B------:R-:W-:-:S04]  /*22a0*/  UIADD3 UR6, UR39, UR42, URZ ;  /* 0x0000002a27067290 */ /* 0x000fc8000fffe03f */
[----:B------:R-:W-:-:S04]  /*22b0*/  UIMAD.WIDE.U32 UR4, UR6, -0x45306eb3, URZ ;  /* 0xbacf914d060478a5 */ /* 0x000fc8000f8e003f */
[----:B------:R-:W-:-:S04]  /*22c0*/  UIADD3 UR4, UR6, -UR5, URZ ;  /* 0x8000000506047290 */ /* 0x000fc8000fffe03f */
[----:B------:R-:W-:-:S04]  /*22d0*/  ULEA.HI UR4, UR4, UR5, URZ, 0x1f ;  /* 0x0000000504047291 */ /* 0x000fc8000f8ff83f */
[----:B------:R-:W-:-:S04]  /*22e0*/  USHF.R.U32.HI UR4, URZ, 0x5, UR4 ;  /* 0x000000053f047899 */ /* 0x000fc80008011604 */
[----:B------:R-:W-:-:S04]  /*22f0*/  UIMAD UR4, UR4, -0x25, UR6 ;  /* 0xffffffdb040478a4 */ /* 0x000fc8000f8e0206 */
[----:B------:R-:W-:-:S04]  /*2300*/  ULEA UR4, UR4, UR41, 0x3 ;  /* 0x0000002904047291 */ /* 0x000fc8000f8e183f */
[----:B------:R-:W-:-:S06]  /*2310*/  UIADD3 UR4, UR4, 0x128, URZ ;  /* 0x0000012804047890 */ /* 0x000fcc000fffe03f */
[----:B------:R-:W-:-:S05]  /*2320*/  IMAD.U32 R3, RZ, RZ, UR4 ;  /* 0x00000004ff037e24 */ /* 0x000fca000f8e00ff */
[----:B------:R-:W-:-:S04]  /*2330*/  PRMT R0, R88, 0x654, R3 ;  /* 0x0000065458007816 */ /* 0x000fc80000000003 */
[----:B------:R1:W-:Y:S03]  /*2340*/  SYNCS.ARRIVE.TRANS64.RED.A1T0 RZ, [R0+URZ], RZ ;  /* 0x000000ff00ff79a7 */ /* 0x0003e6000810043f */
.L_x_37:
[----:B------:R-:W-:Y:S05]  /*2350*/  BSYNC B0 ;  /* 0x0000000000007941 */ /* 0x000fea0003800000 */
.L_x_36:
[----:B------:R-:W-:Y:S05]  /*2360*/  @P1 BRA `(.L_x_34) ;  /* 0x0000000000041947 */ /* 0x000fea0003800000 */
[----:B------:R-:W-:Y:S01]  /*2370*/  BPT.TRAP 0x1 ;  /* 0x000000040000795c */ /* 0x000fe20000300000 */
.L_x_34:
[----:B-1----:R-:W-:Y:S01]  /*2380*/  SHF.L.U32 R0, R102, 0x1f, RZ ;  /* 0x0000001f66007819 */ /* 0x002fe200000006ff */
[----:B------:R-:W-:Y:S01]  /*2390*/  UIADD3 UR39, UR39, UR48, URZ ;  /* 0x0000003027277290 */ /* 0x000fe2000fffe03f */
[----:B0-----:R-:W-:Y:S01]  /*23a0*/  IMAD.SHL.U32 R13, R19, 0x80, RZ ;  /* 0x00000080130d7824 */ /* 0x001fe200078e00ff */
[----:B------:R-:W-:Y:S01]  /*23b0*/  UISETP.GE.U32.AND UP1, UPT, UR48, 0x25, UPT ;  /* 0x000000253000788c */ /* 0x000fe2000bf26070 */
[----:B------:R-:W0:Y:S01]  /*23c0*/  SYNCS.PHASECHK.TRANS64.TRYWAIT P0, [UR43+0x8], R0 ;  /* 0x00000800ff0075a7 */ /* 0x000e22000800016b */
[----:B------:R-:W-:Y:S01]  /*23d0*/  UISETP.GT.U32.AND UP0, UPT, UR39, 0x24, UPT ;  /* 0x000000242700788c */ /* 0x000fe2000bf04070 */
[----:B------:R-:W-:Y:S01]  /*23e0*/  SHF.R.S32.HI R11, RZ, 0x1f, R18 ;  /* 0x0000001fff0b7819 */ /* 0x000fe20000011412 */
[----:B------:R-:W-:Y:S02]  /*23f0*/  UIMAD.WIDE.U32 UR4, UR39, -0x45306eb3, URZ ;  /* 0xbacf914d270478a5 */ /* 0x000fe4000f8e003f */
[----:B------:R-:W-:Y:S02]  /*2400*/  UISETP.LT.U32.AND UP0, UPT, UR48, 0x25, UP0 ;  /* 0x000000253000788c */ /* 0x000fe40008701070 */
[----:B------:R-:W-:-:S02]  /*2410*/  UIADD3 UR4, UR39, -UR5, URZ ;  /* 0x8000000527047290 */ /* 0x000fc4000fffe03f */
[----:B------:R-:W-:Y:S02]  /*2420*/  USEL UR6, URZ, 0x1, !UP0 ;  /* 0x000000013f067887 */ /* 0x000fe4000c000000 */
[----:B------:R-:W-:Y:S02]  /*2430*/  ULEA.HI UR4, UR4, UR5, URZ, 0x1f ;  /* 0x0000000504047291 */ /* 0x000fe4000f8ff83f */
[----:B------:R-:W-:Y:S02]  /*2440*/  ULOP3.LUT UR38, UR38, UR6, URZ, 0x3c, !UPT ;  /* 0x0000000626267292 */ /* 0x000fe4000f8e3c3f */
[----:B------:R-:W-:-:S04]  /*2450*/  USHF.R.U32.HI UR4, URZ, 0x5, UR4 ;  /* 0x000000053f047899 */ /* 0x000fc80008011604 */
[----:B------:R-:W-:Y:S02]  /*2460*/  @UP1 ULOP3.LUT UR38, UR38, 0x1, UR4, 0x78, !UPT ;  /* 0x0000000126261892 */ /* 0x000fe4000f8e7804 */
[----:B------:R-:W-:Y:S01]  /*2470*/  UIMAD UR39, UR4, -0x25, UR39 ;  /* 0xffffffdb042778a4 */ /* 0x000fe2000f8e0227 */
[----:B0-----:R-:W-:Y:S11]  /*2480*/  @!P0 BRA `(.L_x_38) ;  /* 0x0000005c00b88947 */ /* 0x001ff60003800000 */
.L_x_229:
[----:B0-----:R-:W-:Y:S01]  /*2490*/  IMAD.SHL.U32 R3, R22, 0x40, RZ ;  /* 0x0000004016037824 */ /* 0x001fe200078e00ff */
[----:B------:R-:W-:Y:S01]  /*24a0*/  ULDC UR6, c[0x0][0x284] ;  /* 0x0000a10000067ab9 */ /* 0x000fe20000000800 */
[----:B------:R-:W-:Y:S01]  /*24b0*/  ULDC.64 UR4, c[0x0][0x5d0] ;  /* 0x0001740000047ab9 */ /* 0x000fe20000000a00 */
[----:B------:R-:W-:Y:S01]  /*24c0*/  SHF.R.S32.HI R10, RZ, 0x1f, R13 ;  /* 0x0000001fff0a7819 */ /* 0x000fe2000001140d */
[----:B------:R-:W-:Y:S01]  /*24d0*/  IMAD R7, R11, UR4, RZ ;  /* 0x000000040b077c24 */ /* 0x000fe2000f8e02ff */
[----:B------:R-:W-:Y:S01]  /*24e0*/  ISETP.GE.AND P0, PT, R3, UR6, PT ;  /* 0x0000000603007c0c */ /* 0x000fe2000bf06270 */
[C---:B------:R-:W-:Y:S01]  /*24f0*/  IMAD.WIDE.U32 R4, R18.reuse, UR4, R94 ;  /* 0x0000000412047c25 */ /* 0x040fe2000f8e005e */
[----:B------:R-:W-:Y:S02]  /*2500*/  ULDC UR4, c[0x0][0x288] ;  /* 0x0000a20000047ab9 */ /* 0x000fe40000000800 */
[C---:B------:R-:W-:Y:S01]  /*2510*/  ISETP.GE.OR P0, PT, R13.reuse, UR4, P0 ;  /* 0x000000040d007c0c */ /* 0x040fe20008706670 */
[----:B------:R-:W-:Y:S01]  /*2520*/  IMAD R7, R18, UR5, R7 ;  /* 0x0000000512077c24 */ /* 0x000fe2000f8e0207 */
[----:B------:R-:W-:-:S04]  /*2530*/  IADD3 R4, P1, R13, R4, RZ ;  /* 0x000000040d047210 */ /* 0x000fc80007f3e0ff */
[----:B------:R-:W-:-:S07]  /*2540*/  IADD3.X R5, R10, R5, R7, P1, !PT ;  /* 0x000000050a057210 */ /* 0x000fce0000ffe407 */
[----:B------:R-:W-:Y:S05]  /*2550*/  @P0 BRA `(.L_x_39) ;  /* 0x0000003000ac0947 */ /* 0x000fea0003800000 */
[----:B------:R-:W0:Y:S01]  /*2560*/  LDC.64 R8, c[0x0][0x5c8] ;  /* 0x00017200ff087b82 */ /* 0x000e220000000a00 */
[----:B------:R-:W-:Y:S01]  /*2570*/  IMAD.WIDE R14, R22, 0x40, R92 ;  /* 0x00000040160e7825 */ /* 0x000fe200078e025c */
[----:B------:R-:W-:Y:S01]  /*2580*/  ULDC.64 UR4, c[0x0][0x5c0] ;  /* 0x0001700000047ab9 */ /* 0x000fe20000000a00 */
[----:B------:R-:W-:Y:S02]  /*2590*/  BSSY B0, `(.L_x_39) ;  /* 0x0000327000007945 */ /* 0x000fe40003800000 */
[----:B------:R-:W-:Y:S02]  /*25a0*/  IMAD.IADD R20, R100, 0x1, -R3 ;  /* 0x0000000164147824 */ /* 0x000fe400078e0a03 */
[----:B------:R-:W-:Y:S02]  /*25b0*/  IMAD.IADD R19, R97, 0x1, -R13 ;  /* 0x0000000161137824 */ /* 0x000fe400078e0a0d */
[-C--:B0-----:R-:W-:Y:S02]  /*25c0*/  IMAD R0, R15, R8.reuse, RZ ;  /* 0x000000080f007224 */ /* 0x081fe400078e02ff */
[----:B------:R-:W-:-:S04]  /*25d0*/  IMAD.WIDE.U32 R4, R14, R8, R4 ;  /* 0x000000080e047225 */ /* 0x000fc800078e0004 */
[----:B------:R-:W-:Y:S01]  /*25e0*/  IMAD R7, R14, R9, R0 ;  /* 0x000000090e077224 */ /* 0x000fe200078e0200 */
[----:B------:R-:W-:-:S03]  /*25f0*/  IADD3 R4, P0, R4, UR4, RZ ;  /* 0x0000000404047c10 */ /* 0x000fc6000ff1e0ff */
[----:B------:R-:W-:Y:S01]  /*2600*/  IMAD.IADD R7, R5, 0x1, R7 ;  /* 0x0000000105077824 */ /* 0x000fe200078e0207 */
[----:B------:R-:W-:-:S04]  /*2610*/  LEA R6, P1, R8, R4, 0x3 ;  /* 0x0000000408067211 */ /* 0x000fc800078218ff */
[----:B------:R-:W-:Y:S02]  /*2620*/  IADD3.X R5, R7, UR5, RZ, P0, !PT ;  /* 0x0000000507057c10 */ /* 0x000fe400087fe4ff */
[----:B-----5:R-:W-:Y:S02]  /*2630*/  ISETP.NE.AND P0, PT, R91, RZ, PT ;  /* 0x000000ff5b00720c */ /* 0x020fe40003f05270 */
[----:B------:R-:W-:-:S11]  /*2640*/  LEA.HI.X R7, R8, R5, R9, 0x3, P1 ;  /* 0x0000000508077211 */ /* 0x000fd600008f1c09 */
[----:B------:R-:W-:Y:S05]  /*2650*/  @!P0 BRA `(.L_x_40) ;  /* 0x0000002400608947 */ /* 0x000fea0003800000 */
[----:B------:R-:W0:Y:S01]  /*2660*/  LDC.64 R104, c[0x0][0x5b0] ;  /* 0x00016c00ff687b82 */ /* 0x000e220000000a00 */
[----:B------:R-:W-:Y:S01]  /*2670*/  ULDC.64 UR4, c[0x0][0x5b8] ;  /* 0x00016e0000047ab9 */ /* 0x000fe20000000a00 */
[----:B------:R-:W-:Y:S01]  /*2680*/  ISETP.GE.AND P1, PT, R20, 0x1, PT ;  /* 0x000000011400780c */ /* 0x000fe20003f26270 */
[C---:B------:R-:W-:Y:S01]  /*2690*/  IMAD.WIDE.U32 R8, R18.reuse, UR4, R94 ;  /* 0x0000000412087c25 */ /* 0x040fe2000f8e005e */
[----:B------:R-:W-:Y:S02]  /*26a0*/  BSSY B1, `(.L_x_41) ;  /* 0x000000e000017945 */ /* 0x000fe40003800000 */
[----:B------:R-:W-:Y:S01]  /*26b0*/  ISETP.LT.OR P5, PT, R19, 0x1, !P1 ;  /* 0x000000011300780c */ /* 0x000fe20004fa1670 */
[----:B------:R-:W-:Y:S01]  /*26c0*/  IMAD R3, R11, UR4, RZ ;  /* 0x000000040b037c24 */ /* 0x000fe2000f8e02ff */
[----:B------:R-:W1:Y:S01]  /*26d0*/  LDC.64 R106, c[0x0][0x5a8] ;  /* 0x00016a00ff6a7b82 */ /* 0x000e620000000a00 */
[----:B------:R-:W-:Y:S02]  /*26e0*/  IADD3 R12, P0, R13, R8, RZ ;  /* 0x000000080d0c7210 */ /* 0x000fe40007f1e0ff */
[----:B------:R-:W-:-:S05]  /*26f0*/  IMAD R3, R18, UR5, R3 ;  /* 0x0000000512037c24 */ /* 0x000fca000f8e0203 */
[----:B------:R-:W-:Y:S01]  /*2700*/  IADD3.X R13, R10, R9, R3, P0, !PT ;  /* 0x000000090a0d7210 */ /* 0x000fe200007fe403 */
[-C--:B0-----:R-:W-:Y:S02]  /*2710*/  IMAD R0, R15, R104.reuse, RZ ;  /* 0x000000680f007224 */ /* 0x081fe400078e02ff */
[----:B------:R-:W-:-:S04]  /*2720*/  IMAD.WIDE.U32 R8, R14, R104, R12 ;  /* 0x000000680e087225 */ /* 0x000fc800078e000c */
[----:B------:R-:W-:Y:S01]  /*2730*/  IMAD R21, R14, R105, R0 ;  /* 0x000000690e157224 */ /* 0x000fe200078e0200 */
[----:B-1----:R-:W-:-:S04]  /*2740*/  IADD3 R8, P0, R8, R106, RZ ;  /* 0x0000006a08087210 */ /* 0x002fc80007f1e0ff */
[----:B------:R-:W-:Y:S01]  /*2750*/  IADD3.X R9, R107, R9, R21, P0, !PT ;  /* 0x000000096b097210 */ /* 0x000fe200007fe415 */
[----:B------:R-:W-:Y:S08]  /*2760*/  @P5 BRA `(.L_x_42) ;  /* 0x0000000000045947 */ /* 0x000ff00003800000 */
[----:B------:R0:W5:Y:S02]  /*2770*/  LDG.E.U8 R101, desc[UR36][R8.64] ;  /* 0x0000002408657981 */ /* 0x000164000c1e1100 */
.L_x_42:
[----:B------:R-:W-:Y:S05]  /*2780*/  BSYNC B1 ;  /* 0x0000000000017941 */ /* 0x000fea0003800000 */
.L_x_41:
[----:B-----5:R-:W-:Y:S01]  /*2790*/  LOP3.LUT R0, R101, 0xffff, RZ, 0xc0, !PT ;  /* 0x0000ffff65007812 */ /* 0x020fe200078ec0ff */
[----:B------:R-:W-:Y:S01]  /*27a0*/  IMAD.SHL.U32 R10, R104, 0x8, RZ ;  /* 0x00000008680a7824 */ /* 0x000fe200078e00ff */
[----:B------:R-:W-:Y:S01]  /*27b0*/  ISETP.LT.OR P2, PT, R19, 0x2, !P1 ;  /* 0x000000021300780c */ /* 0x000fe20004f41670 */
[----:B------:R-:W-:Y:S01]  /*27c0*/  BSSY B1, `(.L_x_43) ;  /* 0x000000e000017945 */ /* 0x000fe20003800000 */
[----:B------:R-:W-:Y:S02]  /*27d0*/  PRMT R0, R0, 0x8880, RZ ;  /* 0x0000888000007816 */ /* 0x000fe400000000ff */
[----:B------:R-:W-:Y:S02]  /*27e0*/  SHF.L.U64.HI R11, R104, 0x3, R105 ;  /* 0x00000003680b7819 */ /* 0x000fe40000010269 */
[----:B------:R-:W-:Y:S01]  /*27f0*/  ISETP.GE.AND P0, PT, R20, 0x9, PT ;  /* 0x000000091400780c */ /* 0x000fe20003f06270 */
[----:B------:R-:W-:Y:S02]  /*2800*/  IMAD R3, R0, R91, RZ ;  /* 0x0000005b00037224 */ /* 0x000fe400078e02ff */
[----:B------:R-:W-:-:S04]  /*2810*/  IMAD.WIDE.U32 R10, R14, R104, R10 ;  /* 0x000000680e0a7225 */ /* 0x000fc800078e000a */
[----:B------:R-:W-:Y:S01]  /*2820*/  @!P5 IMAD R15, R24, R90, R3 ;  /* 0x0000005a180fd224 */ /* 0x000fe200078e0203 */
[----:B------:R-:W-:Y:S01]  /*2830*/  IADD3 R10, P3, P4, R12, R106, R10 ;  /* 0x0000006a0c0a7210 */ /* 0x000fe20007c7e00a */
[----:B------:R-:W-:-:S03]  /*2840*/  IMAD.IADD R14, R21, 0x1, R11 ;  /* 0x00000001150e7824 */ /* 0x000fc600078e020b */
[----:B------:R1:W-:Y:S01]  /*2850*/  @!P5 STG.E.U8 desc[UR36][R4.64], R15 ;  /* 0x0000000f0400d986 */ /* 0x0003e2000c101124 */
[----:B------:R-:W-:Y:S08]  /*2860*/  @P2 BRA `(.L_x_44) ;  /* 0x00000000000c2947 */ /* 0x000ff00003800000 */
[----:B------:R-:W2:Y:S02]  /*2870*/  LDG.E.U8 R101, desc[UR36][R8.64+0x1] ;  /* 0x0000012408657981 */ /* 0x000ea4000c1e1100 */
[----:B--2---:R-:W-:-:S05]  /*2880*/  PRMT R0, R101, 0x8880, RZ ;  /* 0x0000888065007816 */ /* 0x004fca00000000ff */
[----:B------:R-:W-:-:S07]  /*2890*/  IMAD R3, R0, R91, RZ ;  /* 0x0000005b00037224 */ /* 0x000fce00078e02ff */
.L_x_44:
[----:B------:R-:W-:Y:S05]  /*28a0*/  BSYNC B1 ;  /* 0x0000000000017941 */ /* 0x000fea0003800000 */
.L_x_43:
[----:B------:R-:W-:Y:S01]  /*28b0*/  ISETP.LT.OR P5, PT, R19, 0x1, !P0 ;  /* 0x000000011300780c */ /* 0x000fe200047a1670 */
[----:B------:R-:W-:Y:S01]  /*28c0*/  @!P2 IMAD R25, R25, R90, R3 ;  /* 0x0000005a1919a224 */ /* 0x000fe200078e0203 */
[----:B------:R-:W-:Y:S01]  /*28d0*/  BSSY B1, `(.L_x_45) ;  /* 0x000000a000017945 */ /* 0x000fe20003800000 */
[----:B------:R-:W-:Y:S02]  /*28e0*/  IADD3.X R11, R13, R107, R14, P3, P4 ;  /* 0x0000006b0d0b7210 */ /* 0x000fe40001fe840e */
[C---:B------:R-:W-:Y:S01]  /*28f0*/  ISETP.LT.OR P3, PT, R19.reuse, 0x2, !P0 ;  /* 0x000000021300780c */ /* 0x040fe20004761670 */
[----:B------:R2:W-:Y:S01]  /*2900*/  @!P2 STG.E.U8 desc[UR36][R4.64+0x1], R25 ;  /* 0x000001190400a986 */ /* 0x0005e2000c101124 */
[C---:B------:R-:W-:Y:S02]  /*2910*/  ISETP.LT.OR P4, PT, R19.reuse, 0x9, !P1 ;  /* 0x000000091300780c */ /* 0x040fe40004f81670 */
[----:B------:R-:W-:-:S04]  /*2920*/  ISETP.LT.OR P2, PT, R19, 0xa, !P1 ;  /* 0x0000000a1300780c */ /* 0x000fc80004f41670 */
[----:B------:R-:W-:Y:S09]  /*2930*/  @P5 BRA `(.L_x_46) ;  /* 0x00000000000c5947 */ /* 0x000ff20003800000 */
[----:B------:R-:W3:Y:S02]  /*2940*/  LDG.E.U8 R101, desc[UR36][R10.64] ;  /* 0x000000240a657981 */ /* 0x000ee4000c1e1100 */
[----:B---3--:R-:W-:-:S05]  /*2950*/  PRMT R0, R101, 0x8880, RZ ;  /* 0x0000888065007816 */ /* 0x008fca00000000ff */
[----:B------:R-:W-:-:S07]  /*2960*/  IMAD R3, R0, R91, RZ ;  /* 0x0000005b00037224 */ /* 0x000fce00078e02ff */
.L_x_46:
[----:B------:R-:W-:Y:S05]  /*2970*/  BSYNC B1 ;  /* 0x0000000000017941 */ /* 0x000fea0003800000 */
.L_x_45:
[----:B------:R-:W-:Y:S01]  /*2980*/  @!P5 IMAD R13, R26, R90, R3 ;  /* 0x0000005a1a0dd224 */ /* 0x000fe200078e0203 */
[----:B------:R-:W-:Y:S04]  /*2990*/  BSSY B1, `(.L_x_47) ;  /* 0x0000006000017945 */ /* 0x000fe80003800000 */
[----:B------:R3:W-:Y:S01]  /*29a0*/  @!P5 STG.E.U8 desc[UR36][R6.64], R13 ;  /* 0x0000000d0600d986 */ /* 0x0007e2000c101124 */
[----:B------:R-:W-:Y:S05]  /*29b0*/  @P3 BRA `(.L_x_48) ;  /* 0x00000000000c3947 */ /* 0x000fea0003800000 */
[----:B------:R-:W4:Y:S02]  /*29c0*/  LDG.E.U8 R101, desc[UR36][R10.64+0x1] ;  /* 0x000001240a657981 */ /* 0x000f24000c1e1100 */
[----:B----4-:R-:W-:-:S05]  /*29d0*/  PRMT R0, R101, 0x8880, RZ ;  /* 0x0000888065007816 */ /* 0x010fca00000000ff */
[----:B------:R-:W-:-:S07]  /*29e0*/  IMAD R3, R0, R91, RZ ;  /* 0x0000005b00037224 */ /* 0x000fce00078e02ff */
.L_x_48:
[----:B------:R-:W-:Y:S05]  /*29f0*/  BSYNC B1 ;  /* 0x0000000000017941 */ /* 0x000fea0003800000 */
.L_x_47:
[----:B------:R-:W-:Y:S01]  /*2a00*/  @!P3 IMAD R27, R27, R90, R3 ;  /* 0x0000005a1b1bb224 */ /* 0x000fe200078e0203 */
[----:B------:R-:W-:Y:S04]  /*2a10*/  BSSY B1, `(.L_x_49) ;  /* 0x0000006000017945 */ /* 0x000fe80003800000 */
[----:B------:R4:W-:Y:S01]  /*2a20*/  @!P3 STG.E.U8 desc[UR36][R6.64+0x1], R27 ;  /* 0x0000011b0600b986 */ /* 0x0009e2000c101124 */
[----:B------:R-:W-:Y:S05]  /*2a30*/  @P4 BRA `(.L_x_50) ;  /* 0x00000000000c4947 */ /* 0x000fea0003800000 */
[----:B------:R-:W5:Y:S02]  /*2a40*/  LDG.E.U8 R101, desc[UR36][R8.64+0x8] ;  /* 0x0000082408657981 */ /* 0x000f64000c1e1100 */
[----:B-----5:R-:W-:-:S05]  /*2a50*/  PRMT R0, R101, 0x8880, RZ ;  /* 0x0000888065007816 */ /* 0x020fca00000000ff */
[----:B------:R-:W-:-:S07]  /*2a60*/  IMAD R3, R0, R91, RZ ;  /* 0x0000005b00037224 */ /* 0x000fce00078e02ff */
.L_x_50:
[----:B------:R-:W-:Y:S05]  /*2a70*/  BSYNC B1 ;  /* 0x0000000000017941 */ /* 0x000fea0003800000 */
.L_x_49:
[----:B---3--:R-:W-:Y:S01]  /*2a80*/  @!P4 IMAD R13, R28, R90, R3 ;  /* 0x0000005a1c0dc224 */ /* 0x008fe200078e0203 */
[----:B------:R-:W-:Y:S04]  /*2a90*/  BSSY B1, `(.L_x_51) ;  /* 0x0000006000017945 */ /* 0x000fe80003800000 */
[----:B------:R3:W-:Y:S01]  /*2aa0*/  @!P4 STG.E.U8 desc[UR36][R4.64+0x8], R13 ;  /* 0x0000080d0400c986 */ /* 0x0007e2000c101124 */
[----:B------:R-:W-:Y:S05]  /*2ab0*/  @P2 BRA `(.L_x_52) ;  /* 0x00000000000c2947 */ /* 0x000fea0003800000 */
[----:B------:R-:W5:Y:S02]  /*2ac0*/  LDG.E.U8 R101, desc[UR36][R8.64+0x9] ;  /* 0x0000092408657981 */ /* 0x000f64000c1e1100 */
[----:B-----5:R-:W-:-:S05]  /*2ad0*/  PRMT R0, R101, 0x8880, RZ ;  /* 0x0000888065007816 */ /* 0x020fca00000000ff */
[----:B------:R-:W-:-:S07]  /*2ae0*/  IMAD R3, R0, R91, RZ ;  /* 0x0000005b00037224 */ /* 0x000fce00078e02ff */
.L_x_52:
[----:B------:R-:W-:Y:S05]  /*2af0*/  BSYNC B1 ;  /* 0x0000000000017941 */ /* 0x000fea0003800000 */
.L_x_51:
[----:B------:R-:W-:Y:S01]  /*2b00*/  ISETP.LT.OR P4, PT, R19, 0x9, !P0 ;  /* 0x000000091300780c */ /* 0x000fe20004781670 */
[----:B------:R-:W-:Y:S01]  /*2b10*/  @!P2 IMAD R29, R29, R90, R3 ;  /* 0x0000005a1d1da224 */ /* 0x000fe200078e0203 */
[----:B------:R-:W-:Y:S01]  /*2b20*/  BSSY B1, `(.L_x_53) ;  /* 0x0000009000017945 */ /* 0x000fe20003800000 */
[C---:B------:R-:W-:Y:S02]  /*2b30*/  ISETP.LT.OR P3, PT, R19.reuse, 0xa, !P0 ;  /* 0x0000000a1300780c */ /* 0x040fe40004761670 */
[C---:B------:R-:W-:Y:S01]  /*2b40*/  ISETP.LT.OR P5, PT, R19.reuse, 0x11, !P1 ;  /* 0x000000111300780c */ /* 0x040fe20004fa1670 */
[----:B------:R0:W-:Y:S01]  /*2b50*/  @!P2 STG.E.U8 desc[UR36][R4.64+0x9], R29 ;  /* 0x0000091d0400a986 */ /* 0x0001e2000c101124 */
[----:B------:R-:W-:-:S06]  /*2b60*/  ISETP.LT.OR P2, PT, R19, 0x12, !P1 ;  /* 0x000000121300780c */ /* 0x000fcc0004f41670 */
[----:B------:R-:W-:Y:S07]  /*2b70*/  @P4 BRA `(.L_x_54) ;  /* 0x00000000000c4947 */ /* 0x000fee0003800000 */
[----:B------:R-:W5:Y:S02]  /*2b80*/  LDG.E.U8 R101, desc[UR36][R10.64+0x8] ;  /* 0x000008240a657981 */ /* 0x000f64000c1e1100 */
[----:B-----5:R-:W-:-:S05]  /*2b90*/  PRMT R0, R101, 0x8880, RZ ;  /* 0x0000888065007816 */ /* 0x020fca00000000ff */
[----:B------:R-:W-:-:S07]  /*2ba0*/  IMAD R3, R0, R91, RZ ;  /* 0x0000005b00037224 */ /* 0x000fce00078e02ff */
.L_x_54:
[----:B------:R-:W-:Y:S05]  /*2bb0*/  BSYNC B1 ;  /* 0x0000000000017941 */ /* 0x000fea0003800000 */
.L_x_53:
[----:B---3--:R-:W-:Y:S01]  /*2bc0*/  @!P4 IMAD R13, R30, R90, R3 ;  /* 0x0000005a1e0dc224 */ /* 0x008fe200078e0203 */
[----:B------:R-:W-:Y:S04]  /*2bd0*/  BSSY B1, `(.L_x_55) ;  /* 0x0000006000017945 */ /* 0x000fe80003800000 */
[----:B------:R3:W-:Y:S01]  /*2be0*/  @!P4 STG.E.U8 desc[UR36][R6.64+0x8], R13 ;  /* 0x0000080d0600c986 */ /* 0x0007e2000c101124 */
[----:B------:R-:W-:Y:S05]  /*2bf0*/  @P3 BRA `(.L_x_56) ;  /* 0x00000000000c3947 */ /* 0x000fea0003800000 */
[----:B------:R-:W5:Y:S02]  /*2c00*/  LDG.E.U8 R101, desc[UR36][R10.64+0x9] ;  /* 0x000009240a657981 */ /* 0x000f64000c1e1100 */
[----:B-----5:R-:W-:-:S05]  /*2c10*/  PRMT R0, R101, 0x8880, RZ ;  /* 0x0000888065007816 */ /* 0x020fca00000000ff */
[----:B------:R-:W-:-:S07]  /*2c20*/  IMAD R3, R0, R91, RZ ;  /* 0x0000005b00037224 */ /* 0x000fce00078e02ff */
.L_x_56:
[----:B------:R-:W-:Y:S05]  /*2c30*/  BSYNC B1 ;  /* 0x0000000000017941 */ /* 0x000fea0003800000 */
.L_x_55:
[----:B------:R-:W-:Y:S01]  /*2c40*/  @!P3 IMAD R31, R31, R90, R3 ;  /* 0x0000005a1f1fb224 */ /* 0x000fe200078e0203 */
[----:B------:R-:W-:Y:S04]  /*2c50*/  BSSY B1, `(.L_x_57) ;  /* 0x0000006000017945 */ /* 0x000fe80003800000 */
[----:B------:R0:W-:Y:S01]  /*2c60*/  @!P3 STG.E.U8 desc[UR36][R6.64+0x9], R31 ;  /* 0x0000091f0600b986 */ /* 0x0001e2000c101124 */
[----:B------:R-:W-:Y:S05]  /*2c70*/  @P5 BRA `(.L_x_58) ;  /* 0x00000000000c5947 */ /* 0x000fea0003800000 */
[----:B------:R-:W5:Y:S02]  /*2c80*/  LDG.E.U8 R101, desc[UR36][R8.64+0x10] ;  /* 0x0000102408657981 */ /* 0x000f64000c1e1100 */
[----:B-----5:R-:W-:-:S05]  /*2c90*/  PRMT R0, R101, 0x8880, RZ ;  /* 0x0000888065007816 */ /* 0x020fca00000000ff */
[----:B------:R-:W-:-:S07]  /*2ca0*/  IMAD R3, R0, R91, RZ ;  /* 0x0000005b00037224 */ /* 0x000fce00078e02ff */
.L_x_58:
[----:B------:R-:W-:Y:S05]  /*2cb0*/  BSYNC B1 ;  /* 0x0000000000017941 */ /* 0x000fea0003800000 */
.L_x_57:
[----:B---3--:R-:W-:Y:S01]  /*2cc0*/  @!P5 IMAD R13, R32, R90, R3 ;  /* 0x0000005a200dd224 */ /* 0x008fe200078e0203 */
[----:B------:R-:W-:Y:S04]  /*2cd0*/  BSSY B1, `(.L_x_59) ;  /* 0x0000006000017945 */ /* 0x000fe80003800000 */
[----:B------:R3:W-:Y:S01]  /*2ce0*/  @!P5 STG.E.U8 desc[UR36][R4.64+0x10], R13 ;  /* 0x0000100d0400d986 */ /* 0x0007e2000c101124 */
[----:B------:R-:W-:Y:S05]  /*2cf0*/  @P2 BRA `(.L_x_60) ;  /* 0x00000000000c2947 */ /* 0x000fea0003800000 */
[----:B------:R-:W5:Y:S02]  /*2d00*/  LDG.E.U8 R101, desc[UR36][R8.64+0x11] ;  /* 0x0000112408657981 */ /* 0x000f64000c1e1100 */
[----:B-----5:R-:W-:-:S05]  /*2d10*/  PRMT R0, R101, 0x8880, RZ ;  /* 0x0000888065007816 */ /* 0x020fca00000000ff */
[----:B------:R-:W-:-:S07]  /*2d20*/  IMAD R3, R0, R91, RZ ;  /* 0x0000005b00037224 */ /* 0x000fce00078e02ff */
.L_x_60:
[----:B------:R-:W-:Y:S05]  /*2d30*/  BSYNC B1 ;  /* 0x0000000000017941 */ /* 0x000fea0003800000 */
.L_x_59:
        /* <DEDUP_REMOVED lines=11> */
.L_x_62:
[----:B------:R-:W-:Y:S05]  /*2df0*/  BSYNC B1 ;  /* 0x0000000000017941 */ /* 0x000fea0003800000 */
.L_x_61:
[----:B---3--:R-:W-:Y:S01]  /*2e00*/  @!P4 IMAD R13, R34, R90, R3 ;  /* 0x0000005a220dc224 */ /* 0x008fe200078e0203 */
[----:B------:R-:W-:Y:S04]  /*2e10*/  BSSY B1, `(.L_x_63) ;  /* 0x0000006000017945 */ /* 0x000fe80003800000 */
[----:B------:R3:W-:Y:S01]  /*2e20*/  @!P4 STG.E.U8 desc[UR36][R6.64+0x10], R13 ;  /* 0x0000100d0600c986 */ /* 0x0007e2000c101124 */
[----:B------:R-:W-:Y:S05]  /*2e30*/  @P3 BRA `(.L_x_64) ;  /* 0x00000000000c3947 */ /* 0x000fea0003800000 */
[----:B------:R-:W5:Y:S02]  /*2e40*/  LDG.E.U8 R101, desc[UR36][R10.64+0x11] ;  /* 0x000011240a657981 */ /* 0x000f64000c1e1100 */
[----:B-----5:R-:W-:-:S05]  /*2e50*/  PRMT R0, R101, 0x8880, RZ ;  /* 0x0000888065007816 */ /* 0x020fca00000000ff */
[----:B------:R-:W-:-:S07]  /*2e60*/  IMAD R3, R0, R91, RZ ;  /* 0x0000005b00037224 */ /* 0x000fce00078e02ff */
.L_x_64:
[----:B------:R-:W-:Y:S05]  /*2e70*/  BSYNC B1 ;  /* 0x0000000000017941 */ /* 0x000fea0003800000 */
.L_x_63:
[----:B------:R-:W-:Y:S01]  /*2e80*/  @!P3 IMAD R35, R35, R90, R3 ;  /* 0x0000005a2323b224 */ /* 0x000fe200078e0203 */
[----:B------:R-:W-:Y:S04]  /*2e90*/  BSSY B1, `(.L_x_65) ;  /* 0x0000006000017945 */ /* 0x000fe80003800000 */
[----:B------:R0:W-:Y:S01]  /*2ea0*/  @!P3 STG.E.U8 desc[UR36][R6.64+0x11], R35 ;  /* 0x000011230600b986 */ /* 0x0001e2000c101124 */
[----:B------:R-:W-:Y:S05]  /*2eb0*/  @P5 BRA `(.L_x_66) ;  /* 0x00000000000c5947 */ /* 0x000fea0003800000 */
[----:B------:R-:W5:Y:S02]  /*2ec0*/  LDG.E.U8 R101, desc[UR36][R8.64+0x18] ;  /* 0x0000182408657981 */ /* 0x000f64000c1e1100 */
[----:B-----5:R-:W-:-:S05]  /*2ed0*/  PRMT R0, R101, 0x8880, RZ ;  /* 0x0000888065007816 */ /* 0x020fca00000000ff */
[----:B------:R-:W-:-:S07]  /*2ee0*/  IMAD R3, R0, R91, RZ ;  /* 0x0000005b00037224 */ /* 0x000fce00078e02ff */
.L_x_66:
[----:B------:R-:W-:Y:S05]  /*2ef0*/  BSYNC B1 ;  /* 0x0000000000017941 */ /* 0x000fea0003800000 */
.L_x_65:
[----:B---3--:R-:W-:Y:S01]  /*2f00*/  @!P5 IMAD R13, R36, R90, R3 ;  /* 0x0000005a240dd224 */ /* 0x008fe200078e0203 */
[----:B------:R-:W-:Y:S04]  /*2f10*/  BSSY B1, `(.L_x_67) ;  /* 0x0000006000017945 */ /* 0x000fe80003800000 */
[----:B------:R3:W-:Y:S01]  /*2f20*/  @!P5 STG.E.U8 desc[UR36][R4.64+0x18], R13 ;  /* 0x0000180d0400d986 */ /* 0x0007e2000c101124 */
[----:B------:R-:W-:Y:S05]  /*2f30*/  @P2 BRA `(.L_x_68) ;  /* 0x00000000000c2947 */ /* 0x000fea0003800000 */
[----:B------:R-:W5:Y:S02]  /*2f40*/  LDG.E.U8 R101, desc[UR36][R8.64+0x19] ;  /* 0x0000192408657981 */ /* 0x000f64000c1e1100 */
[----:B-----5:R-:W-:-:S05]  /*2f50*/  PRMT R0, R101, 0x8880, RZ ;  /* 0x0000888065007816 */ /* 0x020fca00000000ff */
[----:B------:R-:W-:-:S07]  /*2f60*/  IMAD R3, R0, R91, RZ ;  /* 0x0000005b00037224 */ /* 0x000fce00078e02ff */
.L_x_68:
[----:B------:R-:W-:Y:S05]  /*2f70*/  BSYNC B1 ;  /* 0x0000000000017941 */ /* 0x000fea0003800000 */
.L_x_67:
        /* <DEDUP_REMOVED lines=11> */
.L_x_70:
[----:B------:R-:W-:Y:S05]  /*3030*/  BSYNC B1 ;  /* 0x0000000000017941 */ /* 0x000fea0003800000 */
.L_x_69:
[----:B---3--:R-:W-:Y:S01]  /*3040*/  @!P4 IMAD R13, R38, R90, R3 ;  /* 0x0000005a260dc224 */ /* 0x008fe200078e0203 */
[----:B------:R-:W-:Y:S04]  /*3050*/  BSSY B1, `(.L_x_71) ;  /* 0x0000006000017945 */ /* 0x000fe80003800000 */
[----:B------:R3:W-:Y:S01]  /*3060*/  @!P4 STG.E.U8 desc[UR36][R6.64+0x18], R13 ;  /* 0x0000180d0600c986 */ /* 0x0007e2000c101124 */
[----:B------:R-:W-:Y:S05]  /*3070*/  @P3 BRA `(.L_x_72) ;  /* 0x00000000000c3947 */ /* 0x000fea0003800000 */
[----:B------:R-:W5:Y:S02]  /*3080*/  LDG.E.U8 R101, desc[UR36][R10.64+0x19] ;  /* 0x000019240a657981 */ /* 0x000f64000c1e1100 */
[----:B-----5:R-:W-:-:S05]  /*3090*/  PRMT R0, R101, 0x8880, RZ ;  /* 0x0000888065007816 */ /* 0x020fca00000000ff */
[----:B------:R-:W-:-:S07]  /*30a0*/  IMAD R3, R0, R91, RZ ;  /* 0x0000005b00037224 */ /* 0x000fce00078e02ff */
.L_x_72:
[----:B------:R-:W-:Y:S05]  /*30b0*/  BSYNC B1 ;  /* 0x0000000000017941 */ /* 0x000fea0003800000 */
.L_x_71:
[----:B------:R-:W-:Y:S01]  /*30c0*/  @!P3 IMAD R39, R39, R90, R3 ;  /* 0x0000005a2727b224 */ /* 0x000fe200078e0203 */
[----:B------:R-:W-:Y:S04]  /*30d0*/  BSSY B1, `(.L_x_73) ;  /* 0x0000006000017945 */ /* 0x000fe80003800000 */
[----:B------:R0:W-:Y:S01]  /*30e0*/  @!P3 STG.E.U8 desc[UR36][R6.64+0x19], R39 ;  /* 0x000019270600b986 */ /* 0x0001e2000c101124 */
[----:B------:R-:W-:Y:S05]  /*30f0*/  @P5 BRA `(.L_x_74) ;  /* 0x00000000000c5947 */ /* 0x000fea0003800000 */
[----:B------:R-:W5:Y:S02]  /*3100*/  LDG.E.U8 R101, desc[UR36][R8.64+0x20] ;  /* 0x0000202408657981 */ /* 0x000f64000c1e1100 */
[----:B-----5:R-:W-:-:S05]  /*3110*/  PRMT R0, R101, 0x8880, RZ ;  /* 0x0000888065007816 */ /* 0x020fca00000000ff */
[----:B------:R-:W-:-:S07]  /*3120*/  IMAD R3, R0, R91, RZ ;  /* 0x0000005b00037224 */ /* 0x000fce00078e02ff */
.L_x_74:
[----:B------:R-:W-:Y:S05]  /*3130*/  BSYNC B1 ;  /* 0x0000000000017941 */ /* 0x000fea0003800000 */
.L_x_73:
[----:B---3--:R-:W-:Y:S01]  /*3140*/  @!P5 IMAD R13, R40, R90, R3 ;  /* 0x0000005a280dd224 */ /* 0x008fe200078e0203 */
[----:B------:R-:W-:Y:S04]  /*3150*/  BSSY B1, `(.L_x_75) ;  /* 0x0000006000017945 */ /* 0x000fe80003800000 */
[----:B------:R3:W-:Y:S01]  /*3160*/  @!P5 STG.E.U8 desc[UR36][R4.64+0x20], R13 ;  /* 0x0000200d0400d986 */ /* 0x0007e2000c101124 */
[----:B------:R-:W-:Y:S05]  /*3170*/  @P2 BRA `(.L_x_76) ;  /* 0x00000000000c2947 */ /* 0x000fea0003800000 */
[----:B------:R-:W5:Y:S02]  /*3180*/  LDG.E.U8 R101, desc[UR36][R8.64+0x21] ;  /* 0x0000212408657981 */ /* 0x000f64000c1e1100 */
[----:B-----5:R-:W-:-:S05]  /*3190*/  PRMT R0, R101, 0x8880, RZ ;  /* 0x0000888065007816 */ /* 0x020fca00000000ff */
[----:B------:R-:W-:-:S07]  /*31a0*/  IMAD R3, R0, R91, RZ ;  /* 0x0000005b00037224 */ /* 0x000fce00078e02ff */
.L_x_76:
[----:B------:R-:W-:Y:S05]  /*31b0*/  BSYNC B1 ;  /* 0x0000000000017941 */ /* 0x000fea0003800000 */
.L_x_75:
        /* <DEDUP_REMOVED lines=11> */
.L_x_78:
[----:B------:R-:W-:Y:S05]  /*3270*/  BSYNC B1 ;  /* 0x0000000000017941 */ /* 0x000fea0003800000 */
.L_x_77:
[----:B---3--:R-:W-:Y:S01]  /*3280*/  @!P4 IMAD R13, R42, R90, R3 ;  /* 0x0000005a2a0dc224 */ /* 0x008fe200078e0203 */
[----:B------:R-:W-:Y:S04]  /*3290*/  BSSY B1, `(.L_x_79) ;  /* 0x0000006000017945 */ /* 0x000fe80003800000 */
[----:B------:R3:W-:Y:S01]  /*32a0*/  @!P4 STG.E.U8 desc[UR36][R6.64+0x20], R13 ;  /* 0x0000200d0600c986 */ /* 0x0007e2000c101124 */
[----:B------:R-:W-:Y:S05]  /*32b0*/  @P3 BRA `(.L_x_80) ;  /* 0x00000000000c3947 */ /* 0x000fea0003800000 */
[----:B------:R-:W5:Y:S02]  /*32c0*/  LDG.E.U8 R101, desc[UR36][R10.64+0x21] ;  /* 0x000021240a657981 */ /* 0x000f64000c1e1100 */
[----:B-----5:R-:W-:-:S05]  /*32d0*/  PRMT R0, R101, 0x8880, RZ ;  /* 0x0000888065007816 */ /* 0x020fca00000000ff */
[----:B------:R-:W-:-:S07]  /*32e0*/  IMAD R3, R0, R91, RZ ;  /* 0x0000005b00037224 */ /* 0x000fce00078e02ff */
.L_x_80:
[----:B------:R-:W-:Y:S05]  /*32f0*/  BSYNC B1 ;  /* 0x0000000000017941 */ /* 0x000fea0003800000 */
.L_x_79:
[----:B------:R-:W-:Y:S01]  /*3300*/  @!P3 IMAD R43, R43, R90, R3 ;  /* 0x0000005a2b2bb224 */ /* 0x000fe200078e0203 */
[----:B------:R-:W-:Y:S04]  /*3310*/  BSSY B1, `(.L_x_81) ;  /* 0x0000006000017945 */ /* 0x000fe80003800000 */
[----:B------:R0:W-:Y:S01]  /*3320*/  @!P3 STG.E.U8 desc[UR36][R6.64+0x21], R43 ;  /* 0x0000212b0600b986 */ /* 0x0001e2000c101124 */
[----:B------:R-:W-:Y:S05]  /*3330*/  @P5 BRA `(.L_x_82) ;  /* 0x00000000000c5947 */ /* 0x000fea0003800000 */
[----:B------:R-:W5:Y:S02]  /*3340*/  LDG.E.U8 R101, desc[UR36][R8.64+0x28] ;  /* 0x0000282408657981 */ /* 0x000f64000c1e1100 */
[----:B-----5:R-:W-:-:S05]  /*3350*/  PRMT R0, R101, 0x8880, RZ ;  /* 0x0000888065007816 */ /* 0x020fca00000000ff */
[----:B------:R-:W-:-:S07]  /*3360*/  IMAD R3, R0, R91, RZ ;  /* 0x0000005b00037224 */ /* 0x000fce00078e02ff */
.L_x_82:
[----:B------:R-:W-:Y:S05]  /*3370*/  BSYNC B1 ;  /* 0x0000000000017941 */ /* 0x000fea0003800000 */
.L_x_81:
[----:B---3--:R-:W-:Y:S01]  /*3380*/  @!P5 IMAD R13, R44, R90, R3 ;  /* 0x0000005a2c0dd224 */ /* 0x008fe200078e0203 */
[----:B------:R-:W-:Y:S04]  /*3390*/  BSSY B1, `(.L_x_83) ;  /* 0x0000006000017945 */ /* 0x000fe80003800000 */
[----:B------:R3:W-:Y:S01]  /*33a0*/  @!P5 STG.E.U8 desc[UR36][R4.64+0x28], R13 ;  /* 0x0000280d0400d986 */ /* 0x0007e2000c101124 */
[----:B------:R-:W-:Y:S05]  /*33b0*/  @P2 BRA `(.L_x_84) ;  /* 0x00000000000c2947 */ /* 0x000fea0003800000 */
[----:B------:R-:W5:Y:S02]  /*33c0*/  LDG.E.U8 R101, desc[UR36][R8.64+0x29] ;  /* 0x0000292408657981 */ /* 0x000f64000c1e1100 */
[----:B-----5:R-:W-:-:S05]  /*33d0*/  PRMT R0, R101, 0x8880, RZ ;  /* 0x0000888065007816 */ /* 0x020fca00000000ff */
[----:B------:R-:W-:-:S07]  /*33e0*/  IMAD R3, R0, R91, RZ ;  /* 0x0000005b00037224 */ /* 0x000fce00078e02ff */
.L_x_84:
[----:B------:R-:W-:Y:S05]  /*33f0*/  BSYNC B1 ;  /* 0x0000000000017941 */ /* 0x000fea0003800000 */
.L_x_83:
        /* <DEDUP_REMOVED lines=11> */
.L_x_86:
[----:B------:R-:W-:Y:S05]  /*34b0*/  BSYNC B1 ;  /* 0x0000000000017941 */ /* 0x000fea0003800000 */
.L_x_85:
[----:B---3--:R-:W-:Y:S01]  /*34c0*/  @!P4 IMAD R13, R46, R90, R3 ;  /* 0x0000005a2e0dc224 */ /* 0x008fe200078e0203 */
[----:B------:R-:W-:Y:S04]  /*34d0*/  BSSY B1, `(.L_x_87) ;  /* 0x0000006000017945 */ /* 0x000fe80003800000 */
[----:B------:R3:W-:Y:S01]  /*34e0*/  @!P4 STG.E.U8 desc[UR36][R6.64+0x28], R13 ;  /* 0x0000280d0600c986 */ /* 0x0007e2000c101124 */
[----:B------:R-:W-:Y:S05]  /*34f0*/  @P3 BRA `(.L_x_88) ;  /* 0x00000000000c3947 */ /* 0x000fea0003800000 */
[----:B------:R-:W5:Y:S02]  /*3500*/  LDG.E.U8 R101, desc[UR36][R10.64+0x29] ;  /* 0x000029240a657981 */ /* 0x000f64000c1e1100 */
[----:B-----5:R-:W-:-:S05]  /*3510*/  PRMT R0, R101, 0x8880, RZ ;  /* 0x0000888065007816 */ /* 0x020fca00000000ff */
[----:B------:R-:W-:-:S07]  /*3520*/  IMAD R3, R0, R91, RZ ;  /* 0x0000005b00037224 */ /* 0x000fce00078e02ff */
.L_x_88:
[----:B------:R-:W-:Y:S05]  /*3530*/  BSYNC B1 ;  /* 0x0000000000017941 */ /* 0x000fea0003800000 */
.L_x_87:
[----:B------:R-:W-:Y:S01]  /*3540*/  @!P3 IMAD R47, R47, R90, R3 ;  /* 0x0000005a2f2fb224 */ /* 0x000fe200078e0203 */
[----:B------:R-:W-:Y:S04]  /*3550*/  BSSY B1, `(.L_x_89) ;  /* 0x0000006000017945 */ /* 0x000fe80003800000 */
[----:B------:R0:W-:Y:S01]  /*3560*/  @!P3 STG.E.U8 desc[UR36][R6.64+0x29], R47 ;  /* 0x0000292f0600b986 */ /* 0x0001e2000c101124 */
[----:B------:R-:W-:Y:S05]  /*3570*/  @P5 BRA `(.L_x_90) ;  /* 0x00000000000c5947 */ /* 0x000fea0003800000 */
[----:B------:R-:W5:Y:S02]  /*3580*/  LDG.E.U8 R101, desc[UR36][R8.64+0x30] ;  /* 0x0000302408657981 */ /* 0x000f64000c1e1100 */
[----:B-----5:R-:W-:-:S05]  /*3590*/  PRMT R0, R101, 0x8880, RZ ;  /* 0x0000888065007816 */ /* 0x020fca00000000ff */
[----:B------:R-:W-:-:S07]  /*35a0*/  IMAD R3, R0, R91, RZ ;  /* 0x0000005b00037224 */ /* 0x000fce00078e02ff */
.L_x_90:
[----:B------:R-:W-:Y:S05]  /*35b0*/  BSYNC B1 ;  /* 0x0000000000017941 */ /* 0x000fea0003800000 */
.L_x_89:
[----:B---3--:R-:W-:Y:S01]  /*35c0*/  @!P5 IMAD R13, R48, R90, R3 ;  /* 0x0000005a300dd224 */ /* 0x008fe200078e0203 */
[----:B------:R-:W-:Y:S04]  /*35d0*/  BSSY B1, `(.L_x_91) ;  /* 0x0000006000017945 */ /* 0x000fe80003800000 */
[----:B------:R3:W-:Y:S01]  /*35e0*/  @!P5 STG.E.U8 desc[UR36][R4.64+0x30], R13 ;  /* 0x0000300d0400d986 */ /* 0x0007e2000c101124 */
[----:B------:R-:W-:Y:S05]  /*35f0*/  @P2 BRA `(.L_x_92) ;  /* 0x00000000000c2947 */ /* 0x000fea0003800000 */
[----:B------:R-:W5:Y:S02]  /*3600*/  LDG.E.U8 R101, desc[UR36][R8.64+0x31] ;  /* 0x0000312408657981 */ /* 0x000f64000c1e1100 */
[----:B-----5:R-:W-:-:S05]  /*3610*/  PRMT R0, R101, 0x8880, RZ ;  /* 0x0000888065007816 */ /* 0x020fca00000000ff */
[----:B------:R-:W-:-:S07]  /*3620*/  IMAD R3, R0, R91, RZ ;  /* 0x0000005b00037224 */ /* 0x000fce00078e02ff */
.L_x_92:
[----:B------:R-:W-:Y:S05]  /*3630*/  BSYNC B1 ;  /* 0x0000000000017941 */ /* 0x000fea0003800000 */
.L_x_91:
        /* <DEDUP_REMOVED lines=11> */
.L_x_94:
[----:B------:R-:W-:Y:S05]  /*36f0*/  BSYNC B1 ;  /* 0x0000000000017941 */ /* 0x000fea0003800000 */
.L_x_93:
[----:B---3--:R-:W-:Y:S01]  /*3700*/  @!P4 IMAD R13, R50, R90, R3 ;  /* 0x0000005a320dc224 */ /* 0x008fe200078e0203 */
[----:B------:R-:W-:Y:S04]  /*3710*/  BSSY B1, `(.L_x_95) ;  /* 0x0000006000017945 */ /* 0x000fe80003800000 */
[----:B------:R3:W-:Y:S01]  /*3720*/  @!P4 STG.E.U8 desc[UR36][R6.64+0x30], R13 ;  /* 0x0000300d0600c986 */ /* 0x0007e2000c101124 */
[----:B------:R-:W-:Y:S05]  /*3730*/  @P3 BRA `(.L_x_96) ;  /* 0x00000000000c3947 */ /* 0x000fea0003800000 */
[----:B------:R-:W5:Y:S02]  /*3740*/  LDG.E.U8 R101, desc[UR36][R10.64+0x31] ;  /* 0x000031240a657981 */ /* 0x000f64000c1e1100 */
[----:B-----5:R-:W-:-:S05]  /*3750*/  PRMT R0, R101, 0x8880, RZ ;  /* 0x0000888065007816 */ /* 0x020fca00000000ff */
[----:B------:R-:W-:-:S07]  /*3760*/  IMAD R3, R0, R91, RZ ;  /* 0x0000005b00037224 */ /* 0x000fce00078e02ff */
.L_x_96:
[----:B------:R-:W-:Y:S05]  /*3770*/  BSYNC B1 ;  /* 0x0000000000017941 */ /* 0x000fea0003800000 */
.L_x_95:
[----:B------:R-:W-:Y:S01]  /*3780*/  @!P3 IMAD R51, R51, R90, R3 ;  /* 0x0000005a3333b224 */ /* 0x000fe200078e0203 */
[----:B------:R-:W-:Y:S04]  /*3790*/  BSSY B1, `(.L_x_97) ;  /* 0x0000006000017945 */ /* 0x000fe80003800000 */
[----:B------:R0:W-:Y:S01]  /*37a0*/  @!P3 STG.E.U8 desc[UR36][R6.64+0x31], R51 ;  /* 0x000031330600b986 */ /* 0x0001e2000c101124 */
[----:B------:R-:W-:Y:S05]  /*37b0*/  @P5 BRA `(.L_x_98) ;  /* 0x00000000000c5947 */ /* 0x000fea0003800000 */
[----:B------:R-:W5:Y:S02]  /*37c0*/  LDG.E.U8 R101, desc[UR36][R8.64+0x38] ;  /* 0x0000382408657981 */ /* 0x000f64000c1e1100 */
[----:B-----5:R-:W-:-:S05]  /*37d0*/  PRMT R0, R101, 0x8880, RZ ;  /* 0x0000888065007816 */ /* 0x020fca00000000ff */
[----:B------:R-:W-:-:S07]  /*37e0*/  IMAD R3, R0, R91, RZ ;  /* 0x0000005b00037224 */ /* 0x000fce00078e02ff */
.L_x_98:
[----:B------:R-:W-:Y:S05]  /*37f0*/  BSYNC B1 ;  /* 0x0000000000017941 */ /* 0x000fea0003800000 */
.L_x_97:
[----:B---3--:R-:W-:Y:S01]  /*3800*/  @!P5 IMAD R13, R52, R90, R3 ;  /* 0x0000005a340dd224 */ /* 0x008fe200078e0203 */
[----:B------:R-:W-:Y:S04]  /*3810*/  BSSY B1, `(.L_x_99) ;  /* 0x0000006000017945 */ /* 0x000fe80003800000 */
[----:B------:R3:W-:Y:S01]  /*3820*/  @!P5 STG.E.U8 desc[UR36][R4.64+0x38], R13 ;  /* 0x0000380d0400d986 */ /* 0x0007e2000c101124 */
[----:B------:R-:W-:Y:S05]  /*3830*/  @P2 BRA `(.L_x_100) ;  /* 0x00000000000c2947 */ /* 0x000fea0003800000 */
[----:B------:R-:W5:Y:S02]  /*3840*/  LDG.E.U8 R101, desc[UR36][R8.64+0x39] ;  /* 0x0000392408657981 */ /* 0x000f64000c1e1100 */
[----:B-----5:R-:W-:-:S05]  /*3850*/  PRMT R0, R101, 0x8880, RZ ;  /* 0x0000888065007816 */ /* 0x020fca00000000ff */
[----:B------:R-:W-:-:S07]  /*3860*/  IMAD R3, R0, R91, RZ ;  /* 0x0000005b00037224 */ /* 0x000fce00078e02ff */
.L_x_100:
[----:B------:R-:W-:Y:S05]  /*3870*/  BSYNC B1 ;  /* 0x0000000000017941 */ /* 0x000fea0003800000 */
.L_x_99:
        /* <DEDUP_REMOVED lines=11> */
.L_x_102:
[----:B------:R-:W-:Y:S05]  /*3930*/  BSYNC B1 ;  /* 0x0000000000017941 */ /* 0x000fea0003800000 */
.L_x_101:
[----:B---3--:R-:W-:Y:S01]  /*3940*/  @!P4 IMAD R13, R54, R90, R3 ;  /* 0x0000005a360dc224 */ /* 0x008fe200078e0203 */
[----:B------:R-:W-:Y:S04]  /*3950*/  BSSY B1, `(.L_x_103) ;  /* 0x0000006000017945 */ /* 0x000fe80003800000 */
[----:B------:R3:W-:Y:S01]  /*3960*/  @!P4 STG.E.U8 desc[UR36][R6.64+0x38], R13 ;  /* 0x0000380d0600c986 */ /* 0x0007e2000c101124 */
[----:B------:R-:W-:Y:S05]  /*3970*/  @P3 BRA `(.L_x_104) ;  /* 0x00000000000c3947 */ /* 0x000fea0003800000 */
[----:B------:R-:W5:Y:S02]  /*3980*/  LDG.E.U8 R101, desc[UR36][R10.64+0x39] ;  /* 0x000039240a657981 */ /* 0x000f64000c1e1100 */
[----:B-----5:R-:W-:-:S05]  /*3990*/  PRMT R0, R101, 0x8880, RZ ;  /* 0x0000888065007816 */ /* 0x020fca00000000ff */
[----:B------:R-:W-:-:S07]  /*39a0*/  IMAD R3, R0, R91, RZ ;  /* 0x0000005b00037224 */ /* 0x000fce00078e02ff */
.L_x_104:
[----:B------:R-:W-:Y:S05]  /*39b0*/  BSYNC B1 ;  /* 0x0000000000017941 */ /* 0x000fea0003800000 */
.L_x_103:
[----:B------:R-:W-:Y:S01]  /*39c0*/  @!P3 IMAD R55, R55, R90, R3 ;  /* 0x0000005a3737b224 */ /* 0x000fe200078e0203 */
[----:B------:R-:W-:Y:S04]  /*39d0*/  BSSY B1, `(.L_x_105) ;  /* 0x0000006000017945 */ /* 0x000fe80003800000 */
[----:B------:R0:W-:Y:S01]  /*39e0*/  @!P3 STG.E.U8 desc[UR36][R6.64+0x39], R55 ;  /* 0x000039370600b986 */ /* 0x0001e2000c101124 */
[----:B------:R-:W-:Y:S05]  /*39f0*/  @P5 BRA `(.L_x_106) ;  /* 0x00000000000c5947 */ /* 0x000fea0003800000 */
[----:B------:R-:W5:Y:S02]  /*3a00*/  LDG.E.U8 R101, desc[UR36][R8.64+0x40] ;  /* 0x0000402408657981 */ /* 0x000f64000c1e1100 */
[----:B-----5:R-:W-:-:S05]  /*3a10*/  PRMT R0, R101, 0x8880, RZ ;  /* 0x0000888065007816 */ /* 0x020fca00000000ff */
[----:B------:R-:W-:-:S07]  /*3a20*/  IMAD R3, R0, R91, RZ ;  /* 0x0000005b00037224 */ /* 0x000fce00078e02ff */
.L_x_106:
[----:B------:R-:W-:Y:S05]  /*3a30*/  BSYNC B1 ;  /* 0x0000000000017941 */ /* 0x000fea0003800000 */
.L_x_105:
[----:B---3--:R-:W-:Y:S01]  /*3a40*/  @!P5 IMAD R13, R56, R90, R3 ;  /* 0x0000005a380dd224 */ /* 0x008fe200078e0203 */
[----:B------:R-:W-:Y:S04]  /*3a50*/  BSSY B1, `(.L_x_107) ;  /* 0x0000006000017945 */ /* 0x000fe80003800000 */
[----:B------:R3:W-:Y:S01]  /*3a60*/  @!P5 STG.E.U8 desc[UR36][R4.64+0x40], R13 ;  /* 0x0000400d0400d986 */ /* 0x0007e2000c101124 */
[----:B------:R-:W-:Y:S05]  /*3a70*/  @P2 BRA `(.L_x_108) ;  /* 0x00000000000c2947 */ /* 0x000fea0003800000 */
[----:B------:R-:W5:Y:S02]  /*3a80*/  LDG.E.U8 R101, desc[UR36][R8.64+0x41] ;  /* 0x0000412408657981 */ /* 0x000f64000c1e1100 */
[----:B-----5:R-:W-:-:S05]  /*3a90*/  PRMT R0, R101, 0x8880, RZ ;  /* 0x0000888065007816 */ /* 0x020fca00000000ff */
[----:B------:R-:W-:-:S07]  /*3aa0*/  IMAD R3, R0, R91, RZ ;  /* 0x0000005b00037224 */ /* 0x000fce00078e02ff */
.L_x_108:
[----:B------:R-:W-:Y:S05]  /*3ab0*/  BSYNC B1 ;  /* 0x0000000000017941 */ /* 0x000fea0003800000 */
.L_x_107:
        /* <DEDUP_REMOVED lines=11> */
.L_x_110:
[----:B------:R-:W-:Y:S05]  /*3b70*/  BSYNC B1 ;  /* 0x0000000000017941 */ /* 0x000fea0003800000 */
.L_x_109:
[----:B---3--:R-:W-:Y:S01]  /*3b80*/  @!P4 IMAD R13, R58, R90, R3 ;  /* 0x0000005a3a0dc224 */ /* 0x008fe200078e0203 */
[----:B------:R-:W-:Y:S04]  /*3b90*/  BSSY B1, `(.L_x_111) ;  /* 0x0000006000017945 */ /* 0x000fe80003800000 */
[----:B------:R3:W-:Y:S01]  /*3ba0*/  @!P4 STG.E.U8 desc[UR36][R6.64+0x40], R13 ;  /* 0x0000400d0600c986 */ /* 0x0007e2000c101124 */
[----:B------:R-:W-:Y:S05]  /*3bb0*/  @P3 BRA `(.L_x_112) ;  /* 0x00000000000c3947 */ /* 0x000fea0003800000 */
[----:B------:R-:W5:Y:S02]  /*3bc0*/  LDG.E.U8 R101, desc[UR36][R10.64+0x41] ;  /* 0x000041240a657981 */ /* 0x000f64000c1e1100 */
[----:B-----5:R-:W-:-:S05]  /*3bd0*/  PRMT R0, R101, 0x8880, RZ ;  /* 0x0000888065007816 */ /* 0x020fca00000000ff */
[----:B------:R-:W-:-:S07]  /*3be0*/  IMAD R3, R0, R91, RZ ;  /* 0x0000005b00037224 */ /* 0x000fce00078e02ff */
.L_x_112:
[----:B------:R-:W-:Y:S05]  /*3bf0*/  BSYNC B1 ;  /* 0x0000000000017941 */ /* 0x000fea0003800000 */
.L_x_111:
[----:B------:R-:W-:Y:S01]  /*3c00*/  @!P3 IMAD R59, R59, R90, R3 ;  /* 0x0000005a3b3bb224 */ /* 0x000fe200078e0203 */
[----:B------:R-:W-:Y:S04]  /*3c10*/  BSSY B1, `(.L_x_113) ;  /* 0x0000006000017945 */ /* 0x000fe80003800000 */
[----:B------:R0:W-:Y:S01]  /*3c20*/  @!P3 STG.E.U8 desc[UR36][R6.64+0x41], R59 ;  /* 0x0000413b0600b986 */ /* 0x0001e2000c101124 */
[----:B------:R-:W-:Y:S05]  /*3c30*/  @P5 BRA `(.L_x_114) ;  /* 0x00000000000c5947 */ /* 0x000fea0003800000 */
[----:B------:R-:W5:Y:S02]  /*3c40*/  LDG.E.U8 R101, desc[UR36][R8.64+0x48] ;  /* 0x0000482408657981 */ /* 0x000f64000c1e1100 */
[----:B-----5:R-:W-:-:S05]  /*3c50*/  PRMT R0, R101, 0x8880, RZ ;  /* 0x0000888065007816 */ /* 0x020fca00000000ff */
[----:B------:R-:W-:-:S07]  /*3c60*/  IMAD R3, R0, R91, RZ ;  /* 0x0000005b00037224 */ /* 0x000fce00078e02ff */
.L_x_114:
[----:B------:R-:W-:Y:S05]  /*3c70*/  BSYNC B1 ;  /* 0x0000000000017941 */ /* 0x000fea0003800000 */
.L_x_113:
[----:B---3--:R-:W-:Y:S01]  /*3c80*/  @!P5 IMAD R13, R60, R90, R3 ;  /* 0x0000005a3c0dd224 */ /* 0x008fe200078e0203 */
[----:B------:R-:W-:Y:S04]  /*3c90*/  BSSY B1, `(.L_x_115) ;  /* 0x0000006000017945 */ /* 0x000fe80003800000 */
[----:B------:R3:W-:Y:S01]  /*3ca0*/  @!P5 STG.E.U8 desc[UR36][R4.64+0x48], R13 ;  /* 0x0000480d0400d986 */ /* 0x0007e2000c101124 */
[----:B------:R-:W-:Y:S05]  /*3cb0*/  @P2 BRA `(.L_x_116) ;  /* 0x00000000000c2947 */ /* 0x000fea0003800000 */
[----:B------:R-:W5:Y:S02]  /*3cc0*/  LDG.E.U8 R101, desc[UR36][R8.64+0x49] ;  /* 0x0000492408657981 */ /* 0x000f64000c1e1100 */
[----:B-----5:R-:W-:-:S05]  /*3cd0*/  PRMT R0, R101, 0x8880, RZ ;  /* 0x0000888065007816 */ /* 0x020fca00000000ff */
[----:B------:R-:W-:-:S07]  /*3ce0*/  IMAD R3, R0, R91, RZ ;  /* 0x0000005b00037224 */ /* 0x000fce00078e02ff */
.L_x_116:
[----:B------:R-:W-:Y:S05]  /*3cf0*/  BSYNC B1 ;  /* 0x0000000000017941 */ /* 0x000fea0003800000 */
.L_x_115:
        /* <DEDUP_REMOVED lines=11> */
.L_x_118:
[----:B------:R-:W-:Y:S05]  /*3db0*/  BSYNC B1 ;  /* 0x0000000000017941 */ /* 0x000fea0003800000 */
.L_x_117:
[----:B---3--:R-:W-:Y:S01]  /*3dc0*/  @!P4 IMAD R13, R62, R90, R3 ;  /* 0x0000005a3e0dc224 */ /* 0x008fe200078e0203 */
[----:B------:R-:W-:Y:S04]  /*3dd0*/  BSSY B1, `(.L_x_119) ;  /* 0x0000006000017945 */ /* 0x000fe80003800000 */
[----:B------:R3:W-:Y:S01]  /*3de0*/  @!P4 STG.E.U8 desc[UR36][R6.64+0x48], R13 ;  /* 0x0000480d0600c986 */ /* 0x0007e2000c101124 */
[----:B------:R-:W-:Y:S05]  /*3df0*/  @P3 BRA `(.L_x_120) ;  /* 0x00000000000c3947 */ /* 0x000fea0003800000 */
[----:B------:R-:W5:Y:S02]  /*3e00*/  LDG.E.U8 R101, desc[UR36][R10.64+0x49] ;  /* 0x000049240a657981 */ /* 0x000f64000c1e1100 */
[----:B-----5:R-:W-:-:S05]  /*3e10*/  PRMT R0, R101, 0x8880, RZ ;  /* 0x0000888065007816 */ /* 0x020fca00000000ff */
[----:B------:R-:W-:-:S07]  /*3e20*/  IMAD R3, R0, R91, RZ ;  /* 0x0000005b00037224 */ /* 0x000fce00078e02ff */
.L_x_120:
[----:B------:R-:W-:Y:S05]  /*3e30*/  BSYNC B1 ;  /* 0x0000000000017941 */ /* 0x000fea0003800000 */
.L_x_119:
[----:B------:R-:W-:Y:S01]  /*3e40*/  @!P3 IMAD R63, R63, R90, R3 ;  /* 0x0000005a3f3fb224 */ /* 0x000fe200078e0203 */
[----:B------:R-:W-:Y:S04]  /*3e50*/  BSSY B1, `(.L_x_121) ;  /* 0x0000006000017945 */ /* 0x000fe80003800000 */
[----:B------:R0:W-:Y:S01]  /*3e60*/  @!P3 STG.E.U8 desc[UR36][R6.64+0x49], R63 ;  /* 0x0000493f0600b986 */ /* 0x0001e2000c101124 */
[----:B------:R-:W-:Y:S05]  /*3e70*/  @P5 BRA `(.L_x_122) ;  /* 0x00000000000c5947 */ /* 0x000fea0003800000 */
[----:B------:R-:W5:Y:S02]  /*3e80*/  LDG.E.U8 R101, desc[UR36][R8.64+0x50] ;  /* 0x0000502408657981 */ /* 0x000f64000c1e1100 */
[----:B-----5:R-:W-:-:S05]  /*3e90*/  PRMT R0, R101, 0x8880, RZ ;  /* 0x0000888065007816 */ /* 0x020fca00000000ff */
[----:B------:R-:W-:-:S07]  /*3ea0*/  IMAD R3, R0, R91, RZ ;  /* 0x0000005b00037224 */ /* 0x000fce00078e02ff */
.L_x_122:
[----:B------:R-:W-:Y:S05]  /*3eb0*/  BSYNC B1 ;  /* 0x0000000000017941 */ /* 0x000fea0003800000 */
.L_x_121:
[----:B---3--:R-:W-:Y:S01]  /*3ec0*/  @!P5 IMAD R13, R64, R90, R3 ;  /* 0x0000005a400dd224 */ /* 0x008fe200078e0203 */
[----:B------:R-:W-:Y:S04]  /*3ed0*/  BSSY B1, `(.L_x_123) ;  /* 0x0000006000017945 */ /* 0x000fe80003800000 */
[----:B------:R3:W-:Y:S01]  /*3ee0*/  @!P5 STG.E.U8 desc[UR36][R4.64+0x50], R13 ;  /* 0x0000500d0400d986 */ /* 0x0007e2000c101124 */
[----:B------:R-:W-:Y:S05]  /*3ef0*/  @P2 BRA `(.L_x_124) ;  /* 0x00000000000c2947 */ /* 0x000fea0003800000 */
[----:B------:R-:W5:Y:S02]  /*3f00*/  LDG.E.U8 R101, desc[UR36][R8.64+0x51] ;  /* 0x0000512408657981 */ /* 0x000f64000c1e1100 */
[----:B-----5:R-:W-:-:S05]  /*3f10*/  PRMT R0, R101, 0x8880, RZ ;  /* 0x0000888065007816 */ /* 0x020fca00000000ff */
[----:B------:R-:W-:-:S07]  /*3f20*/  IMAD R3, R0, R91, RZ ;  /* 0x0000005b00037224 */ /* 0x000fce00078e02ff */
.L_x_124:
[----:B------:R-:W-:Y:S05]  /*3f30*/  BSYNC B1 ;  /* 0x0000000000017941 */ /* 0x000fea0003800000 */
.L_x_123:
        /* <DEDUP_REMOVED lines=11> */
.L_x_126:
[----:B------:R-:W-:Y:S05]  /*3ff0*/  BSYNC B1 ;  /* 0x0000000000017941 */ /* 0x000fea0003800000 */
.L_x_125:
[----:B---3--:R-:W-:Y:S01]  /*4000*/  @!P4 IMAD R13, R66, R90, R3 ;  /* 0x0000005a420dc224 */ /* 0x008fe200078e0203 */
[----:B------:R-:W-:Y:S04]  /*4010*/  BSSY B1, `(.L_x_127) ;  /* 0x0000006000017945 */ /* 0x000fe80003800000 */
[----:B------:R3:W-:Y:S01]  /*4020*/  @!P4 STG.E.U8 desc[UR36][R6.64+0x50], R13 ;  /* 0x0000500d0600c986 */ /* 0x0007e2000c101124 */
[----:B------:R-:W-:Y:S05]  /*4030*/  @P3 BRA `(.L_x_128) ;  /* 0x00000000000c3947 */ /* 0x000fea0003800000 */
[----:B------:R-:W5:Y:S02]  /*4040*/  LDG.E.U8 R101, desc[UR36][R10.64+0x51] ;  /* 0x000051240a657981 */ /* 0x000f64000c1e1100 */
[----:B-----5:R-:W-:-:S05]  /*4050*/  PRMT R0, R101, 0x8880, RZ ;  /* 0x0000888065007816 */ /* 0x020fca00000000ff */
[----:B------:R-:W-:-:S07]  /*4060*/  IMAD R3, R0, R91, RZ ;  /* 0x0000005b00037224 */ /* 0x000fce00078e02ff */
.L_x_128:
[----:B------:R-:W-:Y:S05]  /*4070*/  BSYNC B1 ;  /* 0x0000000000017941 */ /* 0x000fea0003800000 */
.L_x_127:
[----:B------:R-:W-:Y:S01]  /*4080*/  @!P3 IMAD R67, R67, R90, R3 ;  /* 0x0000005a4343b224 */ /* 0x000fe200078e0203 */
[----:B------:R-:W-:Y:S04]  /*4090*/  BSSY B1, `(.L_x_129) ;  /* 0x0000006000017945 */ /* 0x000fe80003800000 */
[----:B------:R0:W-:Y:S01]  /*40a0*/  @!P3 STG.E.U8 desc[UR36][R6.64+0x51], R67 ;  /* 0x000051430600b986 */ /* 0x0001e2000c101124 */
[----:B------:R-:W-:Y:S05]  /*40b0*/  @P5 BRA `(.L_x_130) ;  /* 0x00000000000c5947 */ /* 0x000fea0003800000 */
[----:B------:R-:W5:Y:S02]  /*40c0*/  LDG.E.U8 R101, desc[UR36][R8.64+0x58] ;  /* 0x0000582408657981 */ /* 0x000f64000c1e1100 */
[----:B-----5:R-:W-:-:S05]  /*40d0*/  PRMT R0, R101, 0x8880, RZ ;  /* 0x0000888065007816 */ /* 0x020fca00000000ff */
[----:B------:R-:W-:-:S07]  /*40e0*/  IMAD R3, R0, R91, RZ ;  /* 0x0000005b00037224 */ /* 0x000fce00078e02ff */
.L_x_130:
[----:B------:R-:W-:Y:S05]  /*40f0*/  BSYNC B1 ;  /* 0x0000000000017941 */ /* 0x000fea0003800000 */
.L_x_129:
[----:B---3--:R-:W-:Y:S01]  /*4100*/  @!P5 IMAD R13, R68, R90, R3 ;  /* 0x0000005a440dd224 */ /* 0x008fe200078e0203 */
[----:B------:R-:W-:Y:S04]  /*4110*/  BSSY B1, `(.L_x_131) ;  /* 0x0000006000017945 */ /* 0x000fe80003800000 */
[----:B------:R3:W-:Y:S01]  /*4120*/  @!P5 STG.E.U8 desc[UR36][R4.64+0x58], R13 ;  /* 0x0000580d0400d986 */ /* 0x0007e2000c101124 */
[----:B------:R-:W-:Y:S05]  /*4130*/  @P2 BRA `(.L_x_132) ;  /* 0x00000000000c2947 */ /* 0x000fea0003800000 */
[----:B------:R-:W5:Y:S02]  /*4140*/  LDG.E.U8 R101, desc[UR36][R8.64+0x59] ;  /* 0x0000592408657981 */ /* 0x000f64000c1e1100 */
[----:B-----5:R-:W-:-:S05]  /*4150*/  PRMT R0, R101, 0x8880, RZ ;  /* 0x0000888065007816 */ /* 0x020fca00000000ff */
[----:B------:R-:W-:-:S07]  /*4160*/  IMAD R3, R0, R91, RZ ;  /* 0x0000005b00037224 */ /* 0x000fce00078e02ff */
.L_x_132:
[----:B------:R-:W-:Y:S05]  /*4170*/  BSYNC B1 ;  /* 0x0000000000017941 */ /* 0x000fea0003800000 */
.L_x_131:
        /* <DEDUP_REMOVED lines=11> */
.L_x_134:
[----:B------:R-:W-:Y:S05]  /*4230*/  BSYNC B1 ;  /* 0x0000000000017941 */ /* 0x000fea0003800000 */
.L_x_133:
[----:B---3--:R-:W-:Y:S01]  /*4240*/  @!P4 IMAD R13, R70, R90, R3 ;  /* 0x0000005a460dc224 */ /* 0x008fe200078e0203 */
[----:B------:R-:W-:Y:S04]  /*4250*/  BSSY B1, `(.L_x_135) ;  /* 0x0000006000017945 */ /* 0x000fe80003800000 */
[----:B------:R3:W-:Y:S01]  /*4260*/  @!P4 STG.E.U8 desc[UR36][R6.64+0x58], R13 ;  /* 0x0000580d0600c986 */ /* 0x0007e2000c101124 */
[----:B------:R-:W-:Y:S05]  /*4270*/  @P3 BRA `(.L_x_136) ;  /* 0x00000000000c3947 */ /* 0x000fea0003800000 */
[----:B------:R-:W5:Y:S02]  /*4280*/  LDG.E.U8 R101, desc[UR36][R10.64+0x59] ;  /* 0x000059240a657981 */ /* 0x000f64000c1e1100 */
[----:B-----5:R-:W-:-:S05]  /*4290*/  PRMT R0, R101, 0x8880, RZ ;  /* 0x0000888065007816 */ /* 0x020fca00000000ff */
[----:B------:R-:W-:-:S07]  /*42a0*/  IMAD R3, R0, R91, RZ ;  /* 0x0000005b00037224 */ /* 0x000fce00078e02ff */
.L_x_136:
[----:B------:R-:W-:Y:S05]  /*42b0*/  BSYNC B1 ;  /* 0x0000000000017941 */ /* 0x000fea0003800000 */
.L_x_135:
[----:B------:R-:W-:Y:S01]  /*42c0*/  @!P3 IMAD R71, R71, R90, R3 ;  /* 0x0000005a4747b224 */ /* 0x000fe200078e0203 */
[----:B------:R-:W-:Y:S04]  /*42d0*/  BSSY B1, `(.L_x_137) ;  /* 0x0000006000017945 */ /* 0x000fe80003800000 */
[----:B------:R0:W-:Y:S01]  /*42e0*/  @!P3 STG.E.U8 desc[UR36][R6.64+0x59], R71 ;  /* 0x000059470600b986 */ /* 0x0001e2000c101124 */
[----:B------:R-:W-:Y:S05]  /*42f0*/  @P5 BRA `(.L_x_138) ;  /* 0x00000000000c5947 */ /* 0x000fea0003800000 */
[----:B------:R-:W5:Y:S02]  /*4300*/  LDG.E.U8 R101, desc[UR36][R8.64+0x60] ;  /* 0x0000602408657981 */ /* 0x000f64000c1e1100 */
[----:B-----5:R-:W-:-:S05]  /*4310*/  PRMT R0, R101, 0x8880, RZ ;  /* 0x0000888065007816 */ /* 0x020fca00000000ff */
[----:B------:R-:W-:-:S07]  /*4320*/  IMAD R3, R0, R91, RZ ;  /* 0x0000005b00037224 */ /* 0x000fce00078e02ff */
.L_x_138:
[----:B------:R-:W-:Y:S05]  /*4330*/  BSYNC B1 ;  /* 0x0000000000017941 */ /* 0x000fea0003800000 */
.L_x_137:
[----:B---3--:R-:W-:Y:S01]  /*4340*/  @!P5 IMAD R13, R72, R90, R3 ;  /* 0x0000005a480dd224 */ /* 0x008fe200078e0203 */
[----:B------:R-:W-:Y:S04]  /*4350*/  BSSY B1, `(.L_x_139) ;  /* 0x0000006000017945 */ /* 0x000fe80003800000 */
[----:B------:R3:W-:Y:S01]  /*4360*/  @!P5 STG.E.U8 desc[UR36][R4.64+0x60], R13 ;  /* 0x0000600d0400d986 */ /* 0x0007e2000c101124 */
[----:B------:R-:W-:Y:S05]  /*4370*/  @P2 BRA `(.L_x_140) ;  /* 0x00000000000c2947 */ /* 0x000fea0003800000 */
[----:B------:R-:W5:Y:S02]  /*4380*/  LDG.E.U8 R101, desc[UR36][R8.64+0x61] ;  /* 0x0000612408657981 */ /* 0x000f64000c1e1100 */
[----:B-----5:R-:W-:-:S05]  /*4390*/  PRMT R0, R101, 0x8880, RZ ;  /* 0x0000888065007816 */ /* 0x020fca00000000ff */
[----:B------:R-:W-:-:S07]  /*43a0*/  IMAD R3, R0, R91, RZ ;  /* 0x0000005b00037224 */ /* 0x000fce00078e02ff */
.L_x_140:
[----:B------:R-:W-:Y:S05]  /*43b0*/  BSYNC B1 ;  /* 0x0000000000017941 */ /* 0x000fea0003800000 */
.L_x_139:
        /* <DEDUP_REMOVED lines=11> */
.L_x_142:
[----:B------:R-:W-:Y:S05]  /*4470*/  BSYNC B1 ;  /* 0x0000000000017941 */ /* 0x000fea0003800000 */
.L_x_141:
[----:B---3--:R-:W-:Y:S01]  /*4480*/  @!P4 IMAD R13, R74, R90, R3 ;  /* 0x0000005a4a0dc224 */ /* 0x008fe200078e0203 */
[----:B------:R-:W-:Y:S04]  /*4490*/  BSSY B1, `(.L_x_143) ;  /* 0x0000006000017945 */ /* 0x000fe80003800000 */
[----:B------:R3:W-:Y:S01]  /*44a0*/  @!P4 STG.E.U8 desc[UR36][R6.64+0x60], R13 ;  /* 0x0000600d0600c986 */ /* 0x0007e2000c101124 */
[----:B------:R-:W-:Y:S05]  /*44b0*/  @P3 BRA `(.L_x_144) ;  /* 0x00000000000c3947 */ /* 0x000fea0003800000 */
[----:B------:R-:W5:Y:S02]  /*44c0*/  LDG.E.U8 R101, desc[UR36][R10.64+0x61] ;  /* 0x000061240a657981 */ /* 0x000f64000c1e1100 */
[----:B-----5:R-:W-:-:S05]  /*44d0*/  PRMT R0, R101, 0x8880, RZ ;  /* 0x0000888065007816 */ /* 0x020fca00000000ff */
[----:B------:R-:W-:-:S07]  /*44e0*/  IMAD R3, R0, R91, RZ ;  /* 0x0000005b00037224 */ /* 0x000fce00078e02ff */
.L_x_144:
[----:B------:R-:W-:Y:S05]  /*44f0*/  BSYNC B1 ;  /* 0x0000000000017941 */ /* 0x000fea0003800000 */
.L_x_143:
[----:B------:R-:W-:Y:S01]  /*4500*/  @!P3 IMAD R75, R75, R90, R3 ;  /* 0x0000005a4b4bb224 */ /* 0x000fe200078e0203 */
[----:B------:R-:W-:Y:S04]  /*4510*/  BSSY B1, `(.L_x_145) ;  /* 0x0000006000017945 */ /* 0x000fe80003800000 */
[----:B------:R0:W-:Y:S01]  /*4520*/  @!P3 STG.E.U8 desc[UR36][R6.64+0x61], R75 ;  /* 0x0000614b0600b986 */ /* 0x0001e2000c101124 */
[----:B------:R-:W-:Y:S05]  /*4530*/  @P5 BRA `(.L_x_146) ;  /* 0x00000000000c5947 */ /* 0x000fea0003800000 */
[----:B------:R-:W5:Y:S02]  /*4540*/  LDG.E.U8 R101, desc[UR36][R8.64+0x68] ;  /* 0x0000682408657981 */ /* 0x000f64000c1e1100 */
[----:B-----5:R-:W-:-:S05]  /*4550*/  PRMT R0, R101, 0x8880, RZ ;  /* 0x0000888065007816 */ /* 0x020fca00000000ff */
[----:B------:R-:W-:-:S07]  /*4560*/  IMAD R3, R0, R91, RZ ;  /* 0x0000005b00037224 */ /* 0x000fce00078e02ff */
.L_x_146:
[----:B------:R-:W-:Y:S05]  /*4570*/  BSYNC B1 ;  /* 0x0000000000017941 */ /* 0x000fea0003800000 */
.L_x_145:
[----:B---3--:R-:W-:Y:S01]  /*4580*/  @!P5 IMAD R13, R76, R90, R3 ;  /* 0x0000005a4c0dd224 */ /* 0x008fe200078e0203 */
[----:B------:R-:W-:Y:S04]  /*4590*/  BSSY B1, `(.L_x_147) ;  /* 0x0000006000017945 */ /* 0x000fe80003800000 */
[----:B------:R3:W-:Y:S01]  /*45a0*/  @!P5 STG.E.U8 desc[UR36][R4.64+0x68], R13 ;  /* 0x0000680d0400d986 */ /* 0x0007e2000c101124 */
[----:B------:R-:W-:Y:S05]  /*45b0*/  @P2 BRA `(.L_x_148) ;  /* 0x00000000000c2947 */ /* 0x000fea0003800000 */
[----:B------:R-:W5:Y:S02]  /*45c0*/  LDG.E.U8 R101, desc[UR36][R8.64+0x69] ;  /* 0x0000692408657981 */ /* 0x000f64000c1e1100 */
[----:B-----5:R-:W-:-:S05]  /*45d0*/  PRMT R0, R101, 0x8880, RZ ;  /* 0x0000888065007816 */ /* 0x020fca00000000ff */
[----:B------:R-:W-:-:S07]  /*45e0*/  IMAD R3, R0, R91, RZ ;  /* 0x0000005b00037224 */ /* 0x000fce00078e02ff */
.L_x_148:
[----:B------:R-:W-:Y:S05]  /*45f0*/  BSYNC B1 ;  /* 0x0000000000017941 */ /* 0x000fea0003800000 */
.L_x_147:
        /* <DEDUP_REMOVED lines=11> */
.L_x_150:
[----:B------:R-:W-:Y:S05]  /*46b0*/  BSYNC B1 ;  /* 0x0000000000017941 */ /* 0x000fea0003800000 */
.L_x_149:
[----:B---3--:R-:W-:Y:S01]  /*46c0*/  @!P4 IMAD R13, R78, R90, R3 ;  /* 0x0000005a4e0dc224 */ /* 0x008fe200078e0203 */
[----:B------:R-:W-:Y:S04]  /*46d0*/  BSSY B1, `(.L_x_151) ;  /* 0x0000006000017945 */ /* 0x000fe80003800000 */
[----:B------:R3:W-:Y:S01]  /*46e0*/  @!P4 STG.E.U8 desc[UR36][R6.64+0x68], R13 ;  /* 0x0000680d0600c986 */ /* 0x0007e2000c101124 */
[----:B------:R-:W-:Y:S05]  /*46f0*/  @P3 BRA `(.L_x_152) ;  /* 0x00000000000c3947 */ /* 0x000fea0003800000 */
[----:B------:R-:W5:Y:S02]  /*4700*/  LDG.E.U8 R101, desc[UR36][R10.64+0x69] ;  /* 0x000069240a657981 */ /* 0x000f64000c1e1100 */
[----:B-----5:R-:W-:-:S05]  /*4710*/  PRMT R0, R101, 0x8880, RZ ;  /* 0x0000888065007816 */ /* 0x020fca00000000ff */
[----:B------:R-:W-:-:S07]  /*4720*/  IMAD R3, R0, R91, RZ ;  /* 0x0000005b00037224 */ /* 0x000fce00078e02ff */
.L_x_152:
[----:B------:R-:W-:Y:S05]  /*4730*/  BSYNC B1 ;  /* 0x0000000000017941 */ /* 0x000fea0003800000 */
.L_x_151:
[----:B------:R-:W-:Y:S01]  /*4740*/  @!P3 IMAD R79, R79, R90, R3 ;  /* 0x0000005a4f4fb224 */ /* 0x000fe200078e0203 */
[----:B------:R-:W-:Y:S04]  /*4750*/  BSSY B1, `(.L_x_153) ;  /* 0x0000006000017945 */ /* 0x000fe80003800000 */
[----:B------:R0:W-:Y:S01]  /*4760*/  @!P3 STG.E.U8 desc[UR36][R6.64+0x69], R79 ;  /* 0x0000694f0600b986 */ /* 0x0001e2000c101124 */
[----:B------:R-:W-:Y:S05]  /*4770*/  @P5 BRA `(.L_x_154) ;  /* 0x00000000000c5947 */ /* 0x000fea0003800000 */
[----:B------:R-:W5:Y:S02]  /*4780*/  LDG.E.U8 R101, desc[UR36][R8.64+0x70] ;  /* 0x0000702408657981 */ /* 0x000f64000c1e1100 */
[----:B-----5:R-:W-:-:S05]  /*4790*/  PRMT R0, R101, 0x8880, RZ ;  /* 0x0000888065007816 */ /* 0x020fca00000000ff */
[----:B------:R-:W-:-:S07]  /*47a0*/  IMAD R3, R0, R91, RZ ;  /* 0x0000005b00037224 */ /* 0x000fce00078e02ff */
.L_x_154:
[----:B------:R-:W-:Y:S05]  /*47b0*/  BSYNC B1 ;  /* 0x0000000000017941 */ /* 0x000fea0003800000 */
.L_x_153:
[----:B---3--:R-:W-:Y:S01]  /*47c0*/  @!P5 IMAD R13, R80, R90, R3 ;  /* 0x0000005a500dd224 */ /* 0x008fe200078e0203 */
[----:B------:R-:W-:Y:S04]  /*47d0*/  BSSY B1, `(.L_x_155) ;  /* 0x0000006000017945 */ /* 0x000fe80003800000 */
[----:B------:R3:W-:Y:S01]  /*47e0*/  @!P5 STG.E.U8 desc[UR36][R4.64+0x70], R13 ;  /* 0x0000700d0400d986 */ /* 0x0007e2000c101124 */
[----:B------:R-:W-:Y:S05]  /*47f0*/  @P2 BRA `(.L_x_156) ;  /* 0x00000000000c2947 */ /* 0x000fea0003800000 */
[----:B------:R-:W5:Y:S02]  /*4800*/  LDG.E.U8 R101, desc[UR36][R8.64+0x71] ;  /* 0x0000712408657981 */ /* 0x000f64000c1e1100 */
[----:B-----5:R-:W-:-:S05]  /*4810*/  PRMT R0, R101, 0x8880, RZ ;  /* 0x0000888065007816 */ /* 0x020fca00000000ff */
[----:B------:R-:W-:-:S07]  /*4820*/  IMAD R3, R0, R91, RZ ;  /* 0x0000005b00037224 */ /* 0x000fce00078e02ff */
.L_x_156:
[----:B------:R-:W-:Y:S05]  /*4830*/  BSYNC B1 ;  /* 0x0000000000017941 */ /* 0x000fea0003800000 */
.L_x_155:
[----:B------:R-:W-:Y:S01]  /*4840*/  ISETP.LT.OR P4, PT, R19, 0x71, !P0 ;  /* 0x000000711300780c */ /* 0x000fe20004781670 */
[----:B------:R-:W-:Y:S01]  /*4850*/  @!P2 IMAD R81, R81, R90, R3 ;  /* 0x0000005a5151a224 */ /* 0x000fe200078e0203 */
[----:B------:R-:W-:Y:S01]  /*4860*/  BSSY B1, `(.L_x_157) ;  /* 0x000000a000017945 */ /* 0x000fe20003800000 */
[C---:B------:R-:W-:Y:S02]  /*4870*/  ISETP.LT.OR P3, PT, R19.reuse, 0x72, !P0 ;  /* 0x000000721300780c */ /* 0x040fe40004761670 */
[C---:B------:R-:W-:Y:S01]  /*4880*/  ISETP.LT.OR P5, PT, R19.reuse, 0x79, !P0 ;  /* 0x000000791300780c */ /* 0x040fe200047a1670 */
[----:B------:R0:W-:Y:S01]  /*4890*/  @!P2 STG.E.U8 desc[UR36][R4.64+0x71], R81 ;  /* 0x000071510400a986 */ /* 0x0001e2000c101124 */
[C---:B------:R-:W-:Y:S02]  /*48a0*/  ISETP.LT.OR P2, PT, R19.reuse, 0x79, !P1 ;  /* 0x000000791300780c */ /* 0x040fe40004f41670 */
[----:B------:R-:W-:-:S04]  /*48b0*/  ISETP.LT.OR P1, PT, R19, 0x7a, !P1 ;  /* 0x0000007a1300780c */ /* 0x000fc80004f21670 */
[----:B------:R-:W-:Y:S09]  /*48c0*/  @P4 BRA `(.L_x_158) ;  /* 0x00000000000c4947 */ /* 0x000ff20003800000 */
[----:B------:R-:W5:Y:S02]  /*48d0*/  LDG.E.U8 R101, desc[UR36][R10.64+0x70] ;  /* 0x000070240a657981 */ /* 0x000f64000c1e1100 */
[----:B-----5:R-:W-:-:S05]  /*48e0*/  PRMT R0, R101, 0x8880, RZ ;  /* 0x0000888065007816 */ /* 0x020fca00000000ff */
[----:B------:R-:W-:-:S07]  /*48f0*/  IMAD R3, R0, R91, RZ ;  /* 0x0000005b00037224 */ /* 0x000fce00078e02ff */
.L_x_158:
[----:B------:R-:W-:Y:S05]  /*4900*/  BSYNC B1 ;  /* 0x0000000000017941 */ /* 0x000fea0003800000 */
.L_x_157:
[----:B---3--:R-:W-:Y:S01]  /*4910*/  @!P4 IMAD R13, R82, R90, R3 ;  /* 0x0000005a520dc224 */ /* 0x008fe200078e0203 */
[----:B------:R-:W-:Y:S04]  /*4920*/  BSSY B1, `(.L_x_159) ;  /* 0x0000006000017945 */ /* 0x000fe80003800000 */
[----:B------:R3:W-:Y:S01]  /*4930*/  @!P4 STG.E.U8 desc[UR36][R6.64+0x70], R13 ;  /* 0x0000700d0600c986 */ /* 0x0007e2000c101124 */
[----:B------:R-:W-:Y:S05]  /*4940*/  @P3 BRA `(.L_x_160) ;  /* 0x00000000000c3947 */ /* 0x000fea0003800000 */
[----:B------:R-:W5:Y:S02]  /*4950*/  LDG.E.U8 R101, desc[UR36][R10.64+0x71] ;  /* 0x000071240a657981 */ /* 0x000f64000c1e1100 */
[----:B-----5:R-:W-:-:S05]  /*4960*/  PRMT R0, R101, 0x8880, RZ ;  /* 0x0000888065007816 */ /* 0x020fca00000000ff */
[----:B------:R-:W-:-:S07]  /*4970*/  IMAD R3, R0, R91, RZ ;  /* 0x0000005b00037224 */ /* 0x000fce00078e02ff */
.L_x_160:
[----:B------:R-:W-:Y:S05]  /*4980*/  BSYNC B1 ;  /* 0x0000000000017941 */ /* 0x000fea0003800000 */
.L_x_159:
[----:B------:R-:W-:Y:S01]  /*4990*/  @!P3 IMAD R83, R83, R90, R3 ;  /* 0x0000005a5353b224 */ /* 0x000fe200078e0203 */
[----:B------:R-:W-:Y:S04]  /*49a0*/  BSSY B1, `(.L_x_161) ;  /* 0x0000006000017945 */ /* 0x000fe80003800000 */
[----:B------:R0:W-:Y:S01]  /*49b0*/  @!P3 STG.E.U8 desc[UR36][R6.64+0x71], R83 ;  /* 0x000071530600b986 */ /* 0x0001e2000c101124 */
[----:B------:R-:W-:Y:S05]  /*49c0*/  @P2 BRA `(.L_x_162) ;  /* 0x00000000000c2947 */ /* 0x000fea0003800000 */
[----:B------:R-:W5:Y:S02]  /*49d0*/  LDG.E.U8 R101, desc[UR36][R8.64+0x78] ;  /* 0x0000782408657981 */ /* 0x000f64000c1e1100 */
[----:B-----5:R-:W-:-:S05]  /*49e0*/  PRMT R0, R101, 0x8880, RZ ;  /* 0x0000888065007816 */ /* 0x020fca00000000ff */
[----:B------:R-:W-:-:S07]  /*49f0*/  IMAD R3, R0, R91, RZ ;  /* 0x0000005b00037224 */ /* 0x000fce00078e02ff */
.L_x_162:
[----:B------:R-:W-:Y:S05]  /*4a00*/  BSYNC B1 ;  /* 0x0000000000017941 */ /* 0x000fea0003800000 */
.L_x_161:
[----:B---3--:R-:W-:Y:S01]  /*4a10*/  @!P2 IMAD R13, R84, R90, R3 ;  /* 0x0000005a540da224 */ /* 0x008fe200078e0203 */
[----:B------:R-:W-:Y:S04]  /*4a20*/  BSSY B1, `(.L_x_163) ;  /* 0x0000006000017945 */ /* 0x000fe80003800000 */
[----:B------:R3:W-:Y:S01]  /*4a30*/  @!P2 STG.E.U8 desc[UR36][R4.64+0x78], R13 ;  /* 0x0000780d0400a986 */ /* 0x0007e2000c101124 */
[----:B------:R-:W-:Y:S05]  /*4a40*/  @P1 BRA `(.L_x_164) ;  /* 0x00000000000c1947 */ /* 0x000fea0003800000 */
[----:B------:R-:W5:Y:S02]  /*4a50*/  LDG.E.U8 R101, desc[UR36][R8.64+0x79] ;  /* 0x0000792408657981 */ /* 0x000f64000c1e1100 */
[----:B-----5:R-:W-:-:S05]  /*4a60*/  PRMT R0, R101, 0x8880, RZ ;  /* 0x0000888065007816 */ /* 0x020fca00000000ff */
[----:B------:R-:W-:-:S07]  /*4a70*/  IMAD R3, R0, R91, RZ ;  /* 0x0000005b00037224 */ /* 0x000fce00078e02ff */
.L_x_164:
[----:B------:R-:W-:Y:S05]  /*4a80*/  BSYNC B1 ;  /* 0x0000000000017941 */ /* 0x000fea0003800000 */
.L_x_163:
[----:B------:R-:W-:Y:S01]  /*4a90*/  @!P1 IMAD R85, R85, R90, R3 ;  /* 0x0000005a55559224 */ /* 0x000fe200078e0203 */
[----:B------:R-:W-:Y:S04]  /*4aa0*/  BSSY B1, `(.L_x_165) ;  /* 0x0000006000017945 */ /* 0x000fe80003800000 */
[----:B------:R0:W-:Y:S01]  /*4ab0*/  @!P1 STG.E.U8 desc[UR36][R4.64+0x79], R85 ;  /* 0x0000795504009986 */ /* 0x0001e2000c101124 */
[----:B------:R-:W-:Y:S05]  /*4ac0*/  @P5 BRA `(.L_x_166) ;  /* 0x00000000000c5947 */ /* 0x000fea0003800000 */
[----:B------:R-:W5:Y:S02]  /*4ad0*/  LDG.E.U8 R101, desc[UR36][R10.64+0x78] ;  /* 0x000078240a657981 */ /* 0x000f64000c1e1100 */
[----:B-----5:R-:W-:-:S05]  /*4ae0*/  PRMT R0, R101, 0x8880, RZ ;  /* 0x0000888065007816 */ /* 0x020fca00000000ff */
[----:B------:R-:W-:-:S07]  /*4af0*/  IMAD R3, R0, R91, RZ ;  /* 0x0000005b00037224 */ /* 0x000fce00078e02ff */
.L_x_166:
[----:B------:R-:W-:Y:S05]  /*4b00*/  BSYNC B1 ;  /* 0x0000000000017941 */ /* 0x000fea0003800000 */
.L_x_165:
[----:B0123--:R-:W-:Y:S01]  /*4b10*/  @!P5 IMAD R5, R86, R90, R3 ;  /* 0x0000005a5605d224 */ /* 0x00ffe200078e0203 */
[----:B------:R-:W-:Y:S01]  /*4b20*/  ISETP.LT.OR P0, PT, R19, 0x7a, !P0 ;  /* 0x0000007a1300780c */ /* 0x000fe20004701670 */
[----:B------:R-:W-:Y:S03]  /*4b30*/  BSSY B1, `(.L_x_167) ;  /* 0x0000006000017945 */ /* 0x000fe60003800000 */
[----:B------:R0:W-:Y:S09]  /*4b40*/  @!P5 STG.E.U8 desc[UR36][R6.64+0x78], R5 ;  /* 0x000078050600d986 */ /* 0x0001f2000c101124 */
[----:B------:R-:W-:Y:S05]  /*4b50*/  @P0 BRA `(.L_x_168) ;  /* 0x00000000000c0947 */ /* 0x000fea0003800000 */
[----:B------:R-:W2:Y:S02]  /*4b60*/  LDG.E.U8 R101, desc[UR36][R10.64+0x79] ;  /* 0x000079240a657981 */ /* 0x000ea4000c1e1100 */
[----:B--2---:R-:W-:-:S05]  /*4b70*/  PRMT R0, R101, 0x8880, RZ ;  /* 0x0000888065007816 */ /* 0x004fca00000000ff */
[----:B------:R-:W-:-:S07]  /*4b80*/  IMAD R3, R0, R91, RZ ;  /* 0x0000005b00037224 */ /* 0x000fce00078e02ff */
.L_x_168:
[----:B------:R-:W-:Y:S05]  /*4b90*/  BSYNC B1 ;  /* 0x0000000000017941 */ /* 0x000fea0003800000 */
.L_x_167:
[----:B------:R-:W-:Y:S01]  /*4ba0*/  IMAD R3, R87, R90, R3 ;  /* 0x0000005a57037224 */ /* 0x000fe200078e0203 */
[----:B------:R-:W-:Y:S06]  /*4bb0*/  @P0 BRA `(.L_x_169) ;  /* 0x0000000c00100947 */ /* 0x000fec0003800000 */
[----:B------:R1:W-:Y:S01]  /*4bc0*/  STG.E.U8 desc[UR36][R6.64+0x79], R3 ;  /* 0x0000790306007986 */ /* 0x0003e2000c101124 */
[----:B------:R-:W-:Y:S05]  /*4bd0*/  BRA `(.L_x_169) ;  /* 0x0000000c00087947 */ /* 0x000fea0003800000 */
.L_x_40:
[C---:B------:R-:W-:Y:S02]  /*4be0*/  ISETP.GE.AND P1, PT, R20.reuse, 0x1, PT ;  /* 0x000000011400780c */ /* 0x040fe40003f26270 */
[----:B------:R-:W-:Y:S02]  /*4bf0*/  ISETP.GE.AND P0, PT, R20, 0x9, PT ;  /* 0x000000091400780c */ /* 0x000fe40003f06270 */
[C---:B------:R-:W-:Y:S02]  /*4c00*/  ISETP.LT.OR P4, PT, R19.reuse, 0x1, !P1 ;  /* 0x000000011300780c */ /* 0x040fe40004f81670 */
[C---:B------:R-:W-:Y:S02]  /*4c10*/  ISETP.LT.OR P3, PT, R19.reuse, 0x2, !P1 ;  /* 0x000000021300780c */ /* 0x040fe40004f61670 */
[C---:B------:R-:W-:Y:S02]  /*4c20*/  ISETP.LT.OR P2, PT, R19.reuse, 0x1, !P0 ;  /* 0x000000011300780c */ /* 0x040fe40004741670 */
[----:B------:R-:W-:-:S07]  /*4c30*/  ISETP.LT.OR P5, PT, R19, 0x2, !P0 ;  /* 0x000000021300780c */ /* 0x000fce00047a1670 */
[-C--:B------:R-:W-:Y:S02]  /*4c40*/  @!P4 IMAD R3, R24, R90.reuse, RZ ;  /* 0x0000005a1803c224 */ /* 0x080fe400078e02ff */
[-C--:B------:R-:W-:Y:S02]  /*4c50*/  @!P3 IMAD R25, R25, R90.reuse, RZ ;  /* 0x0000005a1919b224 */ /* 0x080fe400078e02ff */
[-C--:B------:R-:W-:Y:S01]  /*4c60*/  @!P2 IMAD R9, R26, R90.reuse, RZ ;  /* 0x0000005a1a09a224 */ /* 0x080fe200078e02ff */
[----:B------:R0:W-:Y:S01]  /*4c70*/  @!P4 STG.E.U8 desc[UR36][R4.64], R3 ;  /* 0x000000030400c986 */ /* 0x0001e2000c101124 */
[----:B------:R-:W-:Y:S01]  /*4c80*/  ISETP.LT.OR P4, PT, R19, 0x9, !P1 ;  /* 0x000000091300780c */ /* 0x000fe20004f81670 */
[----:B------:R-:W-:Y:S02]  /*4c90*/  @!P5 IMAD R27, R27, R90, RZ ;  /* 0x0000005a1b1bd224 */ /* 0x000fe400078e02ff */
[----:B------:R-:W-:Y:S01]  /*4ca0*/  @!P3 STG.E.U8 desc[UR36][R4.64+0x1], R25 ;  /* 0x000001190400b986 */ /* 0x000fe2000c101124 */
[----:B------:R-:W-:-:S03]  /*4cb0*/  ISETP.LT.OR P3, PT, R19, 0xa, !P1 ;  /* 0x0000000a1300780c */ /* 0x000fc60004f61670 */
[----:B------:R1:W-:Y:S01]  /*4cc0*/  @!P2 STG.E.U8 desc[UR36][R6.64], R9 ;  /* 0x000000090600a986 */ /* 0x0003e2000c101124 */
[----:B------:R-:W-:-:S03]  /*4cd0*/  ISETP.LT.OR P2, PT, R19, 0x9, !P0 ;  /* 0x000000091300780c */ /* 0x000fc60004741670 */
[----:B------:R-:W-:Y:S01]  /*4ce0*/  @!P5 STG.E.U8 desc[UR36][R6.64+0x1], R27 ;  /* 0x0000011b0600d986 */ /* 0x000fe2000c101124 */
[----:B------:R-:W-:Y:S01]  /*4cf0*/  ISETP.LT.OR P5, PT, R19, 0xa, !P0 ;  /* 0x0000000a1300780c */ /* 0x000fe200047a1670 */
[----:B------:R-:W-:-:S04]  /*4d00*/  @!P4 IMAD R11, R28, R90, RZ ;  /* 0x0000005a1c0bc224 */ /* 0x000fc800078e02ff */
[-C--:B------:R-:W-:Y:S01]  /*4d10*/  @!P3 IMAD R29, R29, R90.reuse, RZ ;  /* 0x0000005a1d1db224 */ /* 0x080fe200078e02ff */
[----:B------:R-:W-:Y:S01]  /*4d20*/  @!P4 STG.E.U8 desc[UR36][R4.64+0x8], R11 ;  /* 0x0000080b0400c986 */ /* 0x000fe2000c101124 */
[C---:B------:R-:W-:Y:S02]  /*4d30*/  ISETP.LT.OR P4, PT, R19.reuse, 0x11, !P1 ;  /* 0x000000111300780c */ /* 0x040fe40004f81670 */
[-C--:B0-----:R-:W-:Y:S01]  /*4d40*/  @!P2 IMAD R3, R30, R90.reuse, RZ ;  /* 0x0000005a1e03a224 */ /* 0x081fe200078e02ff */
[----:B------:R-:W-:Y:S01]  /*4d50*/  @!P3 STG.E.U8 desc[UR36][R4.64+0x9], R29 ;  /* 0x0000091d0400b986 */ /* 0x000fe2000c101124 */
[----:B------:R-:W-:Y:S02]  /*4d60*/  ISETP.LT.OR P3, PT, R19, 0x12, !P1 ;  /* 0x000000121300780c */ /* 0x000fe40004f61670 */
[----:B------:R-:W-:Y:S01]  /*4d70*/  @!P5 IMAD R31, R31, R90, RZ ;  /* 0x0000005a1f1fd224 */ /* 0x000fe200078e02ff */
[----:B------:R0:W-:Y:S01]  /*4d80*/  @!P2 STG.E.U8 desc[UR36][R6.64+0x8], R3 ;  /* 0x000008030600a986 */ /* 0x0001e2000c101124 */
[----:B------:R-:W-:-:S03]  /*4d90*/  ISETP.LT.OR P2, PT, R19, 0x11, !P0 ;  /* 0x000000111300780c */ /* 0x000fc60004741670 */
[----:B------:R-:W-:Y:S01]  /*4da0*/  @!P5 STG.E.U8 desc[UR36][R6.64+0x9], R31 ;  /* 0x0000091f0600d986 */ /* 0x000fe2000c101124 */
[----:B------:R-:W-:Y:S01]  /*4db0*/  ISETP.LT.OR P5, PT, R19, 0x12, !P0 ;  /* 0x000000121300780c */ /* 0x000fe200047a1670 */
[----:B-1----:R-:W-:-:S04]  /*4dc0*/  @!P4 IMAD R9, R32, R90, RZ ;  /* 0x0000005a2009c224 */ /* 0x002fc800078e02ff */
        /* <DEDUP_REMOVED lines=109> */
[----:B------:R1:W-:Y:S01]  /*54a0*/  @!P4 STG.E.U8 desc[UR36][R4.64+0x58], R11 ;  /* 0x0000580b0400c986 */ /* 0x0003e2000c101124 */
        /* <DEDUP_REMOVED lines=13> */
[-C--:B-1----:R-:W-:Y:S01]  /*5580*/  @!P2 IMAD R11, R74, R90.reuse, RZ ;  /* 0x0000005a4a0ba224 */ /* 0x082fe200078e02ff */
[----:B------:R-:W-:Y:S01]  /*5590*/  @!P3 STG.E.U8 desc[UR36][R4.64+0x61], R73 ;  /* 0x000061490400b986 */ /* 0x000fe2000c101124 */
[----:B------:R-:W-:Y:S02]  /*55a0*/  ISETP.LT.OR P3, PT, R19, 0x6a, !P1 ;  /* 0x0000006a1300780c */ /* 0x000fe40004f61670 */
[----:B------:R-:W-:Y:S01]  /*55b0*/  @!P5 IMAD R75, R75, R90, RZ ;  /* 0x0000005a4b4bd224 */ /* 0x000fe200078e02ff */
[----:B------:R1:W-:Y:S01]  /*55c0*/  @!P2 STG.E.U8 desc[UR36][R6.64+0x60], R11 ;  /* 0x0000600b0600a986 */ /* 0x0003e2000c101124 */
[----:B------:R-:W-:-:S03]  /*55d0*/  ISETP.LT.OR P2, PT, R19, 0x69, !P0 ;  /* 0x000000691300780c */ /* 0x000fc60004741670 */
[----:B------:R-:W-:Y:S01]  /*55e0*/  @!P5 STG.E.U8 desc[UR36][R6.64+0x61], R75 ;  /* 0x0000614b0600d986 */ /* 0x000fe2000c101124 */
[----:B------:R-:W-:Y:S01]  /*55f0*/  ISETP.LT.OR P5, PT, R19, 0x6a, !P0 ;  /* 0x0000006a1300780c */ /* 0x000fe200047a1670 */
[----:B0-----:R-:W-:-:S04]  /*5600*/  @!P4 IMAD R3, R76, R90, RZ ;  /* 0x0000005a4c03c224 */ /* 0x001fc800078e02ff */
[-C--:B------:R-:W-:Y:S01]  /*5610*/  @!P3 IMAD R77, R77, R90.reuse, RZ ;  /* 0x0000005a4d4db224 */ /* 0x080fe200078e02ff */
[----:B------:R0:W-:Y:S01]  /*5620*/  @!P4 STG.E.U8 desc[UR36][R4.64+0x68], R3 ;  /* 0x000068030400c986 */ /* 0x0001e2000c101124 */
[C---:B------:R-:W-:Y:S02]  /*5630*/  ISETP.LT.OR P4, PT, R19.reuse, 0x72, !P1 ;  /* 0x000000721300780c */ /* 0x040fe40004f81670 */
[-C--:B--2---:R-:W-:Y:S01]  /*5640*/  @!P2 IMAD R9, R78, R90.reuse, RZ ;  /* 0x0000005a4e09a224 */ /* 0x084fe200078e02ff */
[----:B------:R-:W-:Y:S01]  /*5650*/  @!P3 STG.E.U8 desc[UR36][R4.64+0x69], R77 ;  /* 0x0000694d0400b986 */ /* 0x000fe2000c101124 */
[----:B------:R-:W-:Y:S02]  /*5660*/  ISETP.LT.OR P3, PT, R19, 0x71, !P1 ;  /* 0x000000711300780c */ /* 0x000fe40004f61670 */
[----:B------:R-:W-:Y:S01]  /*5670*/  @!P5 IMAD R79, R79, R90, RZ ;  /* 0x0000005a4f4fd224 */ /* 0x000fe200078e02ff */
[----:B------:R-:W-:Y:S01]  /*5680*/  @!P2 STG.E.U8 desc[UR36][R6.64+0x68], R9 ;  /* 0x000068090600a986 */ /* 0x000fe2000c101124 */
[----:B------:R-:W-:-:S03]  /*5690*/  ISETP.LT.OR P2, PT, R19, 0x71, !P0 ;  /* 0x000000711300780c */ /* 0x000fc60004741670 */
[----:B------:R-:W-:Y:S01]  /*56a0*/  @!P5 STG.E.U8 desc[UR36][R6.64+0x69], R79 ;  /* 0x0000694f0600d986 */ /* 0x000fe2000c101124 */
[----:B------:R-:W-:Y:S01]  /*56b0*/  ISETP.LT.OR P5, PT, R19, 0x79, !P0 ;  /* 0x000000791300780c */ /* 0x000fe200047a1670 */
[----:B------:R-:W-:-:S04]  /*56c0*/  @!P4 IMAD R81, R81, R90, RZ ;  /* 0x0000005a5151c224 */ /* 0x000fc800078e02ff */
[-C--:B-1----:R-:W-:Y:S01]  /*56d0*/  @!P3 IMAD R11, R80, R90.reuse, RZ ;  /* 0x0000005a500bb224 */ /* 0x082fe200078e02ff */
[----:B------:R-:W-:Y:S01]  /*56e0*/  @!P4 STG.E.U8 desc[UR36][R4.64+0x71], R81 ;  /* 0x000071510400c986 */ /* 0x000fe2000c101124 */
[C---:B------:R-:W-:Y:S02]  /*56f0*/  ISETP.LT.OR P4, PT, R19.reuse, 0x72, !P0 ;  /* 0x000000721300780c */ /* 0x040fe40004781670 */
[C---:B------:R-:W-:Y:S01]  /*5700*/  ISETP.LT.OR P0, PT, R19.reuse, 0x7a, !P0 ;  /* 0x0000007a1300780c */ /* 0x040fe20004701670 */
[----:B------:R1:W-:Y:S01]  /*5710*/  @!P3 STG.E.U8 desc[UR36][R4.64+0x70], R11 ;  /* 0x0000700b0400b986 */ /* 0x0003e2000c101124 */
[C---:B------:R-:W-:Y:S01]  /*5720*/  ISETP.LT.OR P3, PT, R19.reuse, 0x79, !P1 ;  /* 0x000000791300780c */ /* 0x040fe20004f61670 */
[----:B0-----:R-:W-:Y:S01]  /*5730*/  @!P2 IMAD R3, R82, R90, RZ ;  /* 0x0000005a5203a224 */ /* 0x001fe200078e02ff */
[----:B------:R-:W-:-:S04]  /*5740*/  ISETP.LT.OR P1, PT, R19, 0x7a, !P1 ;  /* 0x0000007a1300780c */ /* 0x000fc80004f21670 */
[----:B------:R2:W-:Y:S03]  /*5750*/  @!P2 STG.E.U8 desc[UR36][R6.64+0x70], R3 ;  /* 0x000070030600a986 */ /* 0x0005e6000c101124 */
[-C--:B------:R-:W-:Y:S02]  /*5760*/  @!P4 IMAD R83, R83, R90.reuse, RZ ;  /* 0x0000005a5353c224 */ /* 0x080fe400078e02ff */
[-C--:B-1----:R-:W-:Y:S02]  /*5770*/  @!P5 IMAD R11, R86, R90.reuse, RZ ;  /* 0x0000005a560bd224 */ /* 0x082fe400078e02ff */
[-C--:B------:R-:W-:Y:S01]  /*5780*/  @!P3 IMAD R9, R84, R90.reuse, RZ ;  /* 0x0000005a5409b224 */ /* 0x080fe200078e02ff */
[----:B------:R2:W-:Y:S01]  /*5790*/  @!P4 STG.E.U8 desc[UR36][R6.64+0x71], R83 ;  /* 0x000071530600c986 */ /* 0x0005e2000c101124 */
[-C--:B------:R-:W-:Y:S02]  /*57a0*/  @!P1 IMAD R85, R85, R90.reuse, RZ ;  /* 0x0000005a55559224 */ /* 0x080fe400078e02ff */
[----:B------:R-:W-:Y:S01]  /*57b0*/  @!P0 IMAD R87, R87, R90, RZ ;  /* 0x0000005a57578224 */ /* 0x000fe200078e02ff */
[----:B------:R2:W-:Y:S04]  /*57c0*/  @!P3 STG.E.U8 desc[UR36][R4.64+0x78], R9 ;  /* 0x000078090400b986 */ /* 0x0005e8000c101124 */
[----:B------:R2:W-:Y:S04]  /*57d0*/  @!P1 STG.E.U8 desc[UR36][R4.64+0x79], R85 ;  /* 0x0000795504009986 */ /* 0x0005e8000c101124 */
[----:B------:R2:W-:Y:S04]  /*57e0*/  @!P5 STG.E.U8 desc[UR36][R6.64+0x78], R11 ;  /* 0x0000780b0600d986 */ /* 0x0005e8000c101124 */
[----:B------:R2:W-:Y:S02]  /*57f0*/  @!P0 STG.E.U8 desc[UR36][R6.64+0x79], R87 ;  /* 0x0000795706008986 */ /* 0x0005e4000c101124 */
.L_x_169:
[----:B------:R-:W-:Y:S05]  /*5800*/  BSYNC B0 ;  /* 0x0000000000007941 */ /* 0x000fea0003800000 */
.L_x_39:
[----:B0-2---:R-:W2:Y:S01]  /*5810*/  LDL.64 R4, [R1] ;  /* 0x0000000001047983 */ /* 0x005ea20000100a00 */
[----:B------:R-:W-:Y:S01]  /*5820*/  ULDC.64 UR4, c[0x0][0x650] ;  /* 0x0001940000047ab9 */ /* 0x000fe20000000a00 */
[----:B------:R-:W-:Y:S02]  /*5830*/  IMAD.U32 R0, RZ, RZ, UR44 ;  /* 0x0000002cff007e24 */ /* 0x000fe4000f8e00ff */
[----:B------:R-:W-:Y:S02]  /*5840*/  IMAD.MOV.U32 R22, RZ, RZ, -0x1 ;  /* 0xffffffffff167424 */ /* 0x000fe400078e00ff */
[----:B------:R0:W-:Y:S01]  /*5850*/  SYNCS.ARRIVE.TRANS64.A1T0 RZ, [R0+UR47], RZ ;  /* 0x000000ff00ff79a7 */ /* 0x0001e2000810002f */
[----:B------:R-:W-:Y:S02]  /*5860*/  IMAD.MOV.U32 R19, RZ, RZ, -0x1 ;  /* 0xffffffffff137424 */ /* 0x000fe400078e00ff */
[----:B------:R-:W-:Y:S01]  /*5870*/  IMAD.MOV.U32 R18, RZ, RZ, -0x1 ;  /* 0xffffffffff127424 */ /* 0x000fe200078e00ff */
[----:B0-----:R-:W-:-:S02]  /*5880*/  PRMT R0, RZ, 0x7610, R0 ;  /* 0x00007610ff007816 */ /* 0x001fc40000000000 */
[----:B--2---:R-:W-:-:S05]  /*5890*/  LEA R16, P0, R4, R16, 0x1 ;  /* 0x0000001004107211 */ /* 0x004fca00078008ff */
[----:B------:R-:W-:Y:S01]  /*58a0*/  IMAD.X R17, R98, 0x1, R17, P0 ;  /* 0x0000000162117824 */ /* 0x000fe200000e0611 */
[----:B------:R-:W-:-:S04]  /*58b0*/  ISETP.GE.U32.AND P0, PT, R16, UR4, PT ;  /* 0x0000000410007c0c */ /* 0x000fc8000bf06070 */
[----:B------:R-:W-:-:S13]  /*58c0*/  ISETP.GE.U32.AND.EX P0, PT, R17, UR5, PT, P0 ;  /* 0x0000000511007c0c */ /* 0x000fda000bf06100 */
[----:B------:R-:W-:Y:S05]  /*58d0*/  @P0 BRA `(.L_x_170) ;  /* 0x0000000400500947 */ /* 0x000fea0003800000 */
[----:B------:R-:W0:Y:S01]  /*58e0*/  LDC.64 R10, c[0x0][0x628] ;  /* 0x00018a00ff0a7b82 */ /* 0x000e220000000a00 */
[----:B------:R-:W2:Y:S01]  /*58f0*/  S2R R19, SR_CTAID.X ;  /* 0x0000000000137919 */ /* 0x000ea20000002500 */
[----:B------:R-:W-:Y:S02]  /*5900*/  IMAD.MOV.U32 R8, RZ, RZ, R16 ;  /* 0x000000ffff087224 */ /* 0x000fe400078e0010 */
[----:B------:R-:W-:Y:S01]  /*5910*/  IMAD.MOV.U32 R9, RZ, RZ, R17 ;  /* 0x000000ffff097224 */ /* 0x000fe200078e0011 */
[----:B------:R-:W3:Y:S03]  /*5920*/  S2R R20, SR_CTAID.Y ;  /* 0x0000000000147919 */ /* 0x000ee60000002600 */
[----:B------:R-:W1:Y:S08]  /*5930*/  LDC R0, c[0x0][0x630] ;  /* 0x00018c00ff007b82 */ /* 0x000e700000000800 */
[----:B------:R-:W1:Y:S01]  /*5940*/  LDC.64 R14, c[0x0][0x620] ;  /* 0x00018800ff0e7b82 */ /* 0x000e620000000a00 */
[----:B0-----:R-:W-:-:S04]  /*5950*/  ISETP.NE.U32.AND P0, PT, R10, RZ, PT ;  /* 0x000000ff0a00720c */ /* 0x001fc80003f05070 */
[----:B------:R-:W-:-:S13]  /*5960*/  ISETP.NE.AND.EX P0, PT, R11, RZ, PT, P0 ;  /* 0x000000ff0b00720c */ /* 0x000fda0003f05300 */
[----:B-123--:R-:W-:Y:S05]  /*5970*/  @!P0 BRA `(.L_x_171) ;  /* 0x0000000000288947 */ /* 0x00efea0003800000 */
[----:B------:R-:W0:Y:S02]  /*5980*/  LDC R3, c[0x0][0x634] ;  /* 0x00018d00ff037b82 */ /* 0x000e240000000800 */
[----:B0-----:R-:W-:-:S05]  /*5990*/  IADD3 R3, P0, R16, R3, RZ ;  /* 0x0000000310037210 */ /* 0x001fca0007f1e0ff */
[----:B------:R-:W-:-:S04]  /*59a0*/  IMAD.X R13, RZ, RZ, R17, P0 ;  /* 0x000000ffff0d7224 */ /* 0x000fc800000e0611 */
[----:B------:R-:W-:-:S04]  /*59b0*/  IMAD.WIDE.U32 R4, R13, R10, RZ ;  /* 0x0000000a0d047225 */ /* 0x000fc800078e00ff */
[----:B----4-:R-:W-:-:S04]  /*59c0*/  IMAD.WIDE.U32 R6, P0, R3, R11, R4 ;  /* 0x0000000b03067225 */ /* 0x010fc80007800004 */
[----:B------:R-:W-:-:S04]  /*59d0*/  IMAD.WIDE.U32 R4, R3, R10, RZ ;  /* 0x0000000a03047225 */ /* 0x000fc800078e00ff */
[----:B------:R-:W-:Y:S01]  /*59e0*/  IMAD.X R9, RZ, RZ, RZ, P0 ;  /* 0x000000ffff097224 */ /* 0x000fe200000e06ff */
[----:B------:R-:W-:Y:S01]  /*59f0*/  IADD3 RZ, P0, R5, R6, RZ ;  /* 0x0000000605ff7210 */ /* 0x000fe20007f1e0ff */
[----:B------:R-:W-:-:S04]  /*5a00*/  IMAD.MOV.U32 R8, RZ, RZ, R7 ;  /* 0x000000ffff087224 */ /* 0x000fc800078e0007 */
[----:B------:R-:W-:-:S08]  /*5a10*/  IMAD.WIDE.U32.X R8, R13, R11, R8, P0 ;  /* 0x0000000b0d087225 */ /* 0x000fd000000e0408 */
.L_x_171:
[-CC-:B------:R-:W-:Y:S01]  /*5a20*/  SHF.R.U64 R18, R8, R0.reuse, R9.reuse ;  /* 0x0000000008127219 */ /* 0x180fe20000001209 */
[----:B------:R-:W0:Y:S01]  /*5a30*/  LDC.64 R24, c[0x0][0x640] ;  /* 0x00019000ff187b82 */ /* 0x000e220000000a00 */
[----:B------:R-:W-:Y:S01]  /*5a40*/  SHF.R.U32.HI R0, RZ, R0, R9 ;  /* 0x00000000ff007219 */ /* 0x000fe20000011609 */
[----:B------:R-:W-:Y:S01]  /*5a50*/  ULDC UR4, c[0x0][0x150] ;  /* 0x0000540000047ab9 */ /* 0x000fe20000000800 */
[----:B------:R-:W-:Y:S02]  /*5a60*/  IADD3 R3, P0, RZ, -R18, RZ ;  /* 0x80000012ff037210 */ /* 0x000fe40007f1e0ff */
[----:B----4-:R-:W-:-:S03]  /*5a70*/  I2FP.F32.U32 R7, R19 ;  /* 0x0000001300077245 */ /* 0x010fc60000201000 */
[----:B------:R-:W1:Y:S01]  /*5a80*/  LDC R6, c[0x0][0x618] ;  /* 0x00018600ff067b82 */ /* 0x000e620000000800 */
[----:B------:R-:W-:Y:S02]  /*5a90*/  IMAD.X R5, RZ, RZ, ~R0, P0 ;  /* 0x000000ffff057224 */ /* 0x000fe400000e0e00 */
[----:B------:R-:W-:Y:S01]  /*5aa0*/  FMUL R7, R7, UR4 ;  /* 0x0000000407077c20 */ /* 0x000fe20008400000 */
[----:B------:R-:W-:Y:S01]  /*5ab0*/  ULDC UR4, c[0x0][0x154] ;  /* 0x0000550000047ab9 */ /* 0x000fe20000000800 */
[-C--:B------:R-:W-:Y:S02]  /*5ac0*/  IMAD R0, R5, R14.reuse, RZ ;  /* 0x0000000e05007224 */ /* 0x080fe400078e02ff */
[C---:B------:R-:W-:Y:S01]  /*5ad0*/  IMAD.WIDE.U32 R4, R3.reuse, R14, R16 ;  /* 0x0000000e03047225 */ /* 0x040fe200078e0010 */
[----:B------:R-:W2:Y:S01]  /*5ae0*/  LDC R8, c[0x0][0x608] ;  /* 0x00018200ff087b82 */ /* 0x000ea20000000800 */
[----:B------:R-:W3:Y:S02]  /*5af0*/  F2I.U32.TRUNC.NTZ R7, R7 ;  /* 0x0000000700077305 */ /* 0x000ee4000020f000 */
[----:B------:R-:W-:-:S04]  /*5b00*/  IMAD R3, R3, R15, R0 ;  /* 0x0000000f03037224 */ /* 0x000fc800078e0200 */
[----:B------:R-:W-:Y:S01]  /*5b10*/  IMAD.IADD R3, R5, 0x1, R3 ;  /* 0x0000000105037824 */ /* 0x000fe200078e0203 */
[----:B------:R-:W4:Y:S01]  /*5b20*/  LDC R22, c[0x0][0x658] ;  /* 0x00019600ff167b82 */ /* 0x000f220000000800 */
[----:B------:R-:W-:Y:S02]  /*5b30*/  I2FP.F32.U32 R5, R20 ;  /* 0x0000001400057245 */ /* 0x000fe40000201000 */
[----:B0-----:R-:W-:-:S04]  /*5b40*/  ISETP.NE.U32.AND P0, PT, R24, RZ, PT ;  /* 0x000000ff1800720c */ /* 0x001fc80003f05070 */
[----:B------:R-:W-:Y:S01]  /*5b50*/  ISETP.NE.AND.EX P0, PT, R25, RZ, PT, P0 ;  /* 0x000000ff1900720c */ /* 0x000fe20003f05300 */
[----:B------:R-:W0:Y:S01]  /*5b60*/  LDC R0, c[0x0][0x144] ;  /* 0x00005100ff007b82 */ /* 0x000e220000000800 */
[-C--:B-1----:R-:W-:Y:S01]  /*5b70*/  SHF.R.U64 R10, R4, R6.reuse, R3 ;  /* 0x00000006040a7219 */ /* 0x082fe20000001203 */
[----:B---3--:R-:W-:Y:S01]  /*5b80*/  IMAD.MOV R7, RZ, RZ, -R7 ;  /* 0x000000ffff077224 */ /* 0x008fe200078e0a07 */
[----:B------:R-:W-:Y:S01]  /*5b90*/  SHF.R.U32.HI R3, RZ, R6, R3 ;  /* 0x00000006ff037219 */ /* 0x000fe20000011603 */
[----:B------:R-:W-:-:S04]  /*5ba0*/  FMUL R6, R5, UR4 ;  /* 0x0000000405067c20 */ /* 0x000fc80008400000 */
[----:B------:R-:W1:Y:S01]  /*5bb0*/  LDC R15, c[0x0][0x148] ;  /* 0x00005200ff0f7b82 */ /* 0x000e620000000800 */
[----:B------:R3:W0:Y:S01]  /*5bc0*/  F2I.U32.TRUNC.NTZ R14, R6 ;  /* 0x00000006000e7305 */ /* 0x000622000020f000 */
[-CC-:B--2---:R-:W-:Y:S02]  /*5bd0*/  SHF.R.U64 R12, R10, R8.reuse, R3.reuse ;  /* 0x000000080a0c7219 */ /* 0x184fe40000001203 */
[----:B------:R-:W-:-:S04]  /*5be0*/  SHF.R.U32.HI R3, RZ, R8, R3 ;  /* 0x00000008ff037219 */ /* 0x000fc80000011603 */
[----:B------:R-:W2:Y:S01]  /*5bf0*/  LDC R21, c[0x0][0x600] ;  /* 0x00018000ff157b82 */ /* 0x000ea20000000800 */
[-CC-:B----4-:R-:W-:Y:S02]  /*5c00*/  SHF.R.U64 R13, R12, R22.reuse, R3.reuse ;  /* 0x000000160c0d7219 */ /* 0x190fe40000001203 */
[----:B------:R-:W-:-:S03]  /*5c10*/  SHF.R.U32.HI R5, RZ, R22, R3 ;  /* 0x00000016ff057219 */ /* 0x000fc60000011603 */
[----:B------:R-:W-:Y:S02]  /*5c20*/  IMAD.MOV.U32 R4, RZ, RZ, R13 ;  /* 0x000000ffff047224 */ /* 0x000fe400078e000d */
[----:B------:R-:W4:Y:S01]  /*5c30*/  LDC R26, c[0x0][0x648] ;  /* 0x00019200ff1a7b82 */ /* 0x000f220000000800 */
[----:B0-----:R-:W-:-:S07]  /*5c40*/  IMAD R22, R0, R7, R19 ;  /* 0x0000000700167224 */ /* 0x001fce00078e0213 */
[----:B------:R-:W0:Y:S08]  /*5c50*/  LDC R27, c[0x0][0x638] ;  /* 0x00018e00ff1b7b82 */ /* 0x000e300000000800 */
[----:B------:R-:W0:Y:S01]  /*5c60*/  LDC R28, c[0x0][0x610] ;  /* 0x00018400ff1c7b82 */ /* 0x000e220000000800 */
[----:B-1-3--:R-:W-:Y:S05]  /*5c70*/  @!P0 BRA `(.L_x_172) ;  /* 0x0000000000288947 */ /* 0x00afea0003800000 */
[----:B------:R-:W1:Y:S02]  /*5c80*/  LDC R0, c[0x0][0x64c] ;  /* 0x00019300ff007b82 */ /* 0x000e640000000800 */
[----:B-1----:R-:W-:-:S05]  /*5c90*/  IADD3 R3, P0, R13, R0, RZ ;  /* 0x000000000d037210 */ /* 0x002fca0007f1e0ff */
        /* <DEDUP_REMOVED lines=8> */
.L_x_172:
[----:B------:R-:W-:Y:S01]  /*5d20*/  ISETP.NE.AND P0, PT, R2, 0x1, PT ;  /* 0x000000010200780c */ /* 0x000fe20003f05270 */
[----:B------:R-:W-:Y:S01]  /*5d30*/  IMAD.MOV R14, RZ, RZ, -R14 ;  /* 0x000000ffff0e7224 */ /* 0x000fe200078e0a0e */
[----:B----4-:R-:W-:Y:S01]  /*5d40*/  SHF.R.U64 R0, R4, R26, R5 ;  /* 0x0000001a04007219 */ /* 0x010fe20000001205 */
[----:B--2---:R-:W-:Y:S01]  /*5d50*/  VIADD R5, R21, 0xffffffff ;  /* 0xffffffff15057836 */ /* 0x004fe20000000000 */
[----:B------:R-:W-:-:S03]  /*5d60*/  LOP3.LUT R3, R12, R99, RZ, 0xc0, !PT ;  /* 0x000000630c037212 */ /* 0x000fc600078ec0ff */
[----:B------:R-:W-:Y:S01]  /*5d70*/  IMAD.MOV R4, RZ, RZ, -R0 ;  /* 0x000000ffff047224 */ /* 0x000fe200078e0a00 */
[----:B------:R-:W-:Y:S01]  /*5d80*/  LOP3.LUT R5, R10, R5, RZ, 0xc0, !PT ;  /* 0x000000050a057212 */ /* 0x000fe200078ec0ff */
[----:B------:R-:W-:Y:S02]  /*5d90*/  IMAD R3, R96, R0, R3 ;  /* 0x0000000060037224 */ /* 0x000fe400078e0203 */
[----:B0-----:R-:W-:Y:S02]  /*5da0*/  IMAD R0, R4, R27, R13 ;  /* 0x0000001b04007224 */ /* 0x001fe400078e020d */
[----:B------:R-:W-:Y:S02]  /*5db0*/  @P0 IMAD R22, R15, R14, R20 ;  /* 0x0000000e0f160224 */ /* 0x000fe400078e0214 */
[----:B------:R-:W-:Y:S02]  /*5dc0*/  IMAD.MOV.U32 R4, RZ, RZ, 0x1 ;  /* 0x00000001ff047424 */ /* 0x000fe400078e00ff */
[----:B------:R-:W-:-:S02]  /*5dd0*/  IMAD R22, R3, R28, R22 ;  /* 0x0000001c03167224 */ /* 0x000fc400078e0216 */
[----:B------:R-:W-:Y:S01]  /*5de0*/  IMAD R3, R0, R21, R5 ;  /* 0x0000001500037224 */ /* 0x000fe200078e0205 */
[----:B------:R-:W-:-:S04]  /*5df0*/  PRMT R0, R4, 0x7610, R0 ;  /* 0x0000761004007816 */ /* 0x000fc80000000000 */
[----:B------:R-:W-:Y:S02]  /*5e00*/  SEL R19, R3, R22, !P0 ;  /* 0x0000001603137207 */ /* 0x000fe40004000000 */
[----:B------:R-:W-:-:S07]  /*5e10*/  SEL R22, R22, R3, !P0 ;  /* 0x0000000316167207 */ /* 0x000fce0004000000 */
.L_x_170:
[----:B------:R-:W-:Y:S02]  /*5e20*/  LOP3.LUT P0, RZ, R0, 0xff, RZ, 0xc0, !PT ;  /* 0x000000ff00ff7812 */ /* 0x000fe4000780c0ff */
[----:B------:R-:W-:-:S11]  /*5e30*/  LOP3.LUT R102, R102, 0x1, RZ, 0x3c, !PT ;  /* 0x0000000166667812 */ /* 0x000fd600078e3cff */
[----:B------:R-:W-:Y:S05]  /*5e40*/  @P0 BRA `(.L_x_173) ;  /* 0xffffffbc00740947 */ /* 0x000fea000383ffff */
[----:B------:R-:W-:Y:S05]  /*5e50*/  EXIT ;  /* 0x000000000000794d */ /* 0x000fea0003800000 */
.L_x_18:
[----:B------:R-:W-:-:S08]  /*5e60*/  ISETP.NE.AND P0, PT, R14, RZ, PT ;  /* 0x000000ff0e00720c */ /* 0x000fd00003f05270 */
[----:B0-----:R-:W0:-:S00]  /*5e70*/  USETMAXREG.DEALLOC.CTAPOOL 0x28 ;  /* 0x00000028000079c8 */ /* 0x001e0000080e0500 */
[----:B------:R-:W-:Y:S05]  /*5e80*/  @P0 EXIT ;  /* 0x000000000000094d */ /* 0x000fea0003800000 */
[----:B0-----:R-:W-:Y:S01]  /*5e90*/  LOP3.LUT P0, RZ, R8, 0xff, RZ, 0xc0, !PT ;  /* 0x000000ff08ff7812 */ /* 0x001fe2000780c0ff */
[----:B------:R-:W-:Y:S02]  /*5ea0*/  IMAD.MOV.U32 R3, RZ, RZ, 0x1 ;  /* 0x00000001ff037424 */ /* 0x000fe400078e00ff */
[----:B------:R-:W-:-:S10]  /*5eb0*/  IMAD.MOV.U32 R8, RZ, RZ, RZ ;  /* 0x000000ffff087224 */ /* 0x000fd400078e00ff */
[----:B------:R-:W-:Y:S05]  /*5ec0*/  @!P0 BRA `(.L_x_174) ;  /* 0x0000000c00808947 */ /* 0x000fea0003800000 */
[----:B------:R-:W0:Y:S01]  /*5ed0*/  S2UR UR9, SR_CgaCtaId ;  /* 0x00000000000979c3 */ /* 0x000e220000008800 */
[----:B------:R-:W-:Y:S01]  /*5ee0*/  ULDC UR5, c[0x0][0x658] ;  /* 0x0001960000057ab9 */ /* 0x000fe20000000800 */
[----:B------:R-:W-:Y:S01]  /*5ef0*/  UMOV UR10, 0xffffffff ;  /* 0xffffffff000a7882 */ /* 0x000fe20000000000 */
[----:B------:R-:W-:Y:S01]  /*5f00*/  UMOV UR14, 0x1 ;  /* 0x00000001000e7882 */ /* 0x000fe20000000000 */
[----:B------:R-:W-:Y:S01]  /*5f10*/  USHF.L.U32 UR10, UR10, UR5, URZ ;  /* 0x000000050a0a7299 */ /* 0x000fe2000800063f */
[----:B------:R-:W-:Y:S01]  /*5f20*/  LOP3.LUT P0, RZ, R5, 0x1f, RZ, 0xc0, !PT ;  /* 0x0000001f05ff7812 */ /* 0x000fe2000780c0ff */
[----:B------:R-:W-:Y:S01]  /*5f30*/  BSSY B0, `(.L_x_174) ;  /* 0x00000d9000007945 */ /* 0x000fe20003800000 */
[C---:B------:R-:W-:Y:S01]  /*5f40*/  ISETP.NE.AND P2, PT, R4.reuse, RZ, PT ;  /* 0x000000ff0400720c */ /* 0x040fe20003f45270 */
[----:B------:R-:W-:Y:S01]  /*5f50*/  IMAD.MOV.U32 R10, RZ, RZ, 0x1 ;  /* 0x00000001ff0a7424 */ /* 0x000fe200078e00ff */
[----:B------:R-:W-:Y:S01]  /*5f60*/  ISETP.NE.OR P0, PT, R4, RZ, !P0 ;  /* 0x000000ff0400720c */ /* 0x000fe20004705670 */
[----:B------:R-:W-:Y:S01]  /*5f70*/  IMAD.MOV.U32 R3, RZ, RZ, 0x1 ;  /* 0x00000001ff037424 */ /* 0x000fe200078e00ff */
[----:B------:R-:W-:Y:S01]  /*5f80*/  LOP3.LUT R9, R23, 0x2, RZ, 0xfc, !PT ;  /* 0x0000000217097812 */ /* 0x000fe200078efcff */
[----:B------:R-:W-:Y:S01]  /*5f90*/  IMAD.MOV.U32 R8, RZ, RZ, RZ ;  /* 0x000000ffff087224 */ /* 0x000fe200078e00ff */
[----:B------:R-:W-:Y:S01]  /*5fa0*/  ULDC UR4, c[0x0][0x600] ;  /* 0x0001800000047ab9 */ /* 0x000fe20000000800 */
[----:B------:R-:W-:Y:S01]  /*5fb0*/  UMOV UR19, 0x11 ;  /* 0x0000001100137882 */ /* 0x000fe20000000000 */
[----:B------:R-:W-:-:S02]  /*5fc0*/  UIADD3 UR25, UR40, 0x1, URZ ;  /* 0x0000000128197890 */ /* 0x000fc4000fffe03f */
[----:B------:R-:W-:Y:S02]  /*5fd0*/  UIADD3 UR4, UR4, -0x1, URZ ;  /* 0xffffffff04047890 */ /* 0x000fe4000fffe03f */
[----:B------:R-:W-:Y:S01]  /*5fe0*/  USHF.L.U32 UR5, UR14, UR5, URZ ;  /* 0x000000050e057299 */ /* 0x000fe2000800063f */
[----:B------:R-:W-:Y:S01]  /*5ff0*/  ULDC.64 UR26, c[0x0][0x198] ;  /* 0x00006600001a7ab9 */ /* 0x000fe20000000a00 */
[----:B0-----:R-:W-:Y:S02]  /*6000*/  USHF.R.U32.HI UR24, URZ, 0x2, UR9 ;  /* 0x000000023f187899 */ /* 0x001fe40008011609 */
[----:B------:R-:W-:Y:S02]  /*6010*/  ULOP3.LUT UR8, UR9, 0x3, URZ, 0xc0, !UPT ;  /* 0x0000000309087892 */ /* 0x000fe4000f8ec03f */
[----:B------:R-:W-:Y:S02]  /*6020*/  USHF.L.U32 UR6, UR9, 0x5, URZ ;  /* 0x0000000509067899 */ /* 0x000fe4000800063f */
[----:B------:R-:W-:-:S02]  /*6030*/  USHF.L.U32 UR7, UR9, 0xa, URZ ;  /* 0x0000000a09077899 */ /* 0x000fc4000800063f */
[----:B------:R-:W-:Y:S02]  /*6040*/  ULOP3.LUT UR9, UR9, 0xfffffffc, URZ, 0xc0, !UPT ;  /* 0xfffffffc09097892 */ /* 0x000fe4000f8ec03f */
[----:B------:R-:W-:Y:S02]  /*6050*/  UISETP.GT.U32.AND UP0, UPT, UR8, 0xffff, UPT ;  /* 0x0000ffff0800788c */ /* 0x000fe4000bf04070 */
[----:B------:R-:W-:Y:S02]  /*6060*/  ULOP3.LUT UR11, UR9, 0x1, URZ, 0xfc, !UPT ;  /* 0x00000001090b7892 */ /* 0x000fe4000f8efc3f */
[----:B------:R-:W-:Y:S02]  /*6070*/  ULOP3.LUT UR12, UR9, 0x2, URZ, 0xfc, !UPT ;  /* 0x00000002090c7892 */ /* 0x000fe4000f8efc3f */
[----:B------:R-:W-:Y:S02]  /*6080*/  ULOP3.LUT UR13, UR7, 0xc00, URZ, 0xc0, !UPT ;  /* 0x00000c00070d7892 */ /* 0x000fe4000f8ec03f */
[----:B------:R-:W-:-:S02]  /*6090*/  ULOP3.LUT UR7, URZ, UR10, URZ, 0x33, !UPT ;  /* 0x0000000a3f077292 */ /* 0x000fc4000f8e333f */
[----:B------:R-:W-:Y:S02]  /*60a0*/  USHF.L.U32 UR10, UR14, UR9, URZ ;  /* 0x000000090e0a7299 */ /* 0x000fe4000800063f */
[----:B------:R-:W-:Y:S02]  /*60b0*/  ULOP3.LUT UR9, UR9, 0x3, URZ, 0xfc, !UPT ;  /* 0x0000000309097892 */ /* 0x000fe4000f8efc3f */
[----:B------:R-:W-:Y:S02]  /*60c0*/  USHF.L.U32 UR11, UR14, UR11, URZ ;  /* 0x0000000b0e0b7299 */ /* 0x000fe4000800063f */
[----:B------:R-:W-:Y:S02]  /*60d0*/  USHF.L.U32 UR12, UR14, UR12, URZ ;  /* 0x0000000c0e0c7299 */ /* 0x000fe4000800063f */
[----:B------:R-:W-:Y:S02]  /*60e0*/  USEL UR8, UR8, 0xffff, !UP0 ;  /* 0x0000ffff08087887 */ /* 0x000fe4000c000000 */
[----:B------:R-:W-:-:S02]  /*60f0*/  USHF.L.U32 UR9, UR14, UR9, URZ ;  /* 0x000000090e097299 */ /* 0x000fc4000800063f */
[----:B------:R-:W-:Y:S02]  /*6100*/  ULOP3.LUT UR10, UR12, UR10, UR11, 0xfe, !UPT ;  /* 0x0000000a0c0a7292 */ /* 0x000fe4000f8efe0b */
[----:B------:R-:W-:Y:S02]  /*6110*/  ULOP3.LUT UR8, UR8, 0xffff, URZ, 0xc0, !UPT ;  /* 0x0000ffff08087892 */ /* 0x000fe4000f8ec03f */
[----:B------:R-:W-:Y:S02]  /*6120*/  ULEA UR28, UR24, 0x380, 0xa ;  /* 0x00000380181c7891 */ /* 0x000fe4000f8e503f */
[----:B------:R-:W-:Y:S02]  /*6130*/  ULOP3.LUT UR6, UR6, 0x60, URZ, 0xc0, !UPT ;  /* 0x0000006006067892 */ /* 0x000fe4000f8ec03f */
[----:B------:R-:W-:Y:S02]  /*6140*/  UIADD3 UR13, UR13, 0x12b80, URZ ;  /* 0x00012b800d0d7890 */ /* 0x000fe4000fffe03f */
[----:B------:R-:W-:-:S02]  /*6150*/  ULOP3.LUT UR18, UR10, UR9, URZ, 0xfc, !UPT ;  /* 0x000000090a127292 */ /* 0x000fc4000f8efc3f */
[----:B------:R-:W-:-:S12]  /*6160*/  USHF.L.U32 UR19, UR19, UR8, URZ ;  /* 0x0000000813137299 */ /* 0x000fd8000800063f */
.L_x_186:
[----:B------:R-:W-:-:S03]  /*6170*/  UMOV UR8, 0xffffffff ;  /* 0xffffffff00087882 */ /* 0x000fc60000000000 */
[----:B------:R-:W-:Y:S05]  /*6180*/  BRA.DIV UR8, `(.L_x_175) ;  /* 0x0000002208907947 */ /* 0x000fea000b800000 */
[----:B------:R-:W-:-:S13]  /*6190*/  ELECT P6, URZ, PT ;  /* 0x00000000003f782f */ /* 0x000fda00038c0000 */
.L_x_232:
[----:B------:R-:W0:Y:S01]  /*61a0*/  LDC R4, c[0x0][0x28c] ;  /* 0x0000a300ff047b82 */ /* 0x000e220000000800 */
[----:B------:R-:W-:Y:S01]  /*61b0*/  BSSY B1, `(.L_x_176) ;  /* 0x000003a000017945 */ /* 0x000fe20003800000 */
[----:B0-----:R-:W-:-:S13]  /*61c0*/  ISETP.LT.OR P6, PT, R4, 0x1, !P6 ;  /* 0x000000010400780c */ /* 0x001fda00077c1670 */
[----:B------:R-:W-:Y:S05]  /*61d0*/  @P6 BRA `(.L_x_177) ;  /* 0x0000000000dc6947 */ /* 0x000fea0003800000 */
[----:B------:R-:W-:Y:S01]  /*61e0*/  LEA R22, R22, UR24, 0x1 ;  /* 0x0000001816167c11 */ /* 0x000fe2000f8e08ff */
[----:B------:R-:W-:Y:S01]  /*61f0*/  IMAD.MOV.U32 R13, RZ, RZ, RZ ;  /* 0x000000ffff0d7224 */ /* 0x000fe200078e00ff */
[----:B------:R-:W-:Y:S01]  /*6200*/  LEA R19, R19, UR6, 0x7 ;  /* 0x0000000613137c11 */ /* 0x000fe2000f8e38ff */
[----:B------:R-:W-:Y:S02]  /*6210*/  IMAD.U32 R14, RZ, RZ, UR25 ;  /* 0x00000019ff0e7e24 */ /* 0x000fe4000f8e00ff */
[----:B------:R-:W-:Y:S02]  /*6220*/  IMAD.MOV.U32 R4, RZ, RZ, R3 ;  /* 0x000000ffff047224 */ /* 0x000fe400078e0003 */
[----:B------:R-:W-:Y:S02]  /*6230*/  IMAD.MOV.U32 R5, RZ, RZ, R8 ;  /* 0x000000ffff057224 */ /* 0x000fe400078e0008 */
[----:B------:R-:W-:-:S07]  /*6240*/  IMAD.SHL.U32 R22, R22, 0x20, RZ ;  /* 0x0000002016167824 */ /* 0x000fce00078e00ff */
.L_x_181:
[----:B------:R-:W0:Y:S01]  /*6250*/  S2R R7, SR_CgaCtaId ;  /* 0x0000000000077919 */ /* 0x000e220000008800 */
[----:B------:R-:W-:-:S04]  /*6260*/  MOV R6, 0x400 ;  /* 0x0000040000067802 */ /* 0x000fc80000000f00 */
[----:B0-----:R-:W-:Y:S02]  /*6270*/  LEA R12, R7, R6, 0x18 ;  /* 0x00000006070c7211 */ /* 0x001fe400078ec0ff */
[----:B------:R-:W-:Y:S01]  /*6280*/  SHF.L.U32 R6, R4, 0x1f, RZ ;  /* 0x0000001f04067819 */ /* 0x000fe200000006ff */
[----:B------:R-:W0:Y:S02]  /*6290*/  @!P2 LDC R7, c[0x0][0x500] ;  /* 0x00014000ff07ab82 */ /* 0x000e240000000800 */
[----:B------:R-:W-:-:S04]  /*62a0*/  IMAD R11, R5, 0x8, R12 ;  /* 0x00000008050b7824 */ /* 0x000fc800078e020c */
[----:B------:R-:W1:Y:S02]  /*62b0*/  SYNCS.PHASECHK.TRANS64.TRYWAIT P1, [R11+URZ+0x128], R6 ;  /* 0x000128060b0075a7 */ /* 0x000e64000802017f */
[----:B-1----:R-:W-:Y:S05]  /*62c0*/  @!P1 BRA `(.L_x_178) ;  /* 0x0000002000609947 */ /* 0x002fea0003800000 */
.L_x_233:
[----:B-1----:R-:W-:Y:S01]  /*62d0*/  PRMT R6, R9, 0x9910, RZ ;  /* 0x0000991009067816 */ /* 0x002fe200000000ff */
[----:B0-----:R0:W-:Y:S03]  /*62e0*/  @!P2 SYNCS.ARRIVE.TRANS64 RZ, [R11+URZ], R7 ;  /* 0x000000070bffa9a7 */ /* 0x0011e6000800003f */
[----:B------:R-:W-:-:S13]  /*62f0*/  ISETP.NE.AND P1, PT, R6, 0x2, PT ;  /* 0x000000020600780c */ /* 0x000fda0003f25270 */
[----:B0-----:R-:W-:Y:S05]  /*6300*/  @P1 BRA `(.L_x_179) ;  /* 0x0000000000041947 */ /* 0x001fea0003800000 */
[----:B------:R-:W-:Y:S01]  /*6310*/  BPT.TRAP 0x1 ;  /* 0x000000040000795c */ /* 0x000fe20000300000 */
.L_x_179:
[----:B------:R-:W-:Y:S05]  /*6320*/  @P0 BRA `(.L_x_180) ;  /* 0x0000000000040947 */ /* 0x000fea0003800000 */
[----:B------:R-:W-:Y:S01]  /*6330*/  BPT.TRAP 0x1 ;  /* 0x000000040000795c */ /* 0x000fe20000300000 */
.L_x_180:
[----:B------:R-:W-:Y:S01]  /*6340*/  R2UR UR11, R5 ;  /* 0x00000000050b72ca */ /* 0x000fe200000e0000 */
[----:B------:R-:W-:Y:S01]  /*6350*/  VIADD R14, R14, 0xffffffff ;  /* 0xffffffff0e0e7836 */ /* 0x000fe20000000000 */
[----:B------:R-:W-:Y:S01]  /*6360*/  R2UR UR21, R12 ;  /* 0x000000000c1572ca */ /* 0x000fe200000e0000 */
[----:B------:R-:W-:Y:S01]  /*6370*/  UIADD3 UR14, UP0, UR26, 0xf0, URZ ;  /* 0x000000f01a0e7890 */ /* 0x000fe2000ff1e03f */
[----:B------:R-:W-:Y:S01]  /*6380*/  R2UR UR22, R22 ;  /* 0x00000000161672ca */ /* 0x000fe200000e0000 */
[----:B------:R-:W-:Y:S01]  /*6390*/  UIADD3 UR30, UP1, UR26, 0x1f0, URZ ;  /* 0x000001f01a1e7890 */ /* 0x000fe2000ff3e03f */
[----:B------:R-:W-:Y:S01]  /*63a0*/  R2UR UR9, R11 ;  /* 0x000000000b0972ca */ /* 0x000fe200000e0000 */
[----:B------:R-:W-:Y:S01]  /*63b0*/  UIADD3.X UR15, URZ, UR27, URZ, UP0, !UPT ;  /* 0x0000001b3f0f7290 */ /* 0x000fe200087fe43f */
[----:B------:R-:W-:Y:S01]  /*63c0*/  R2UR UR10, R13 ;  /* 0x000000000d0a72ca */ /* 0x000fe200000e0000 */
[----:B------:R-:W-:Y:S01]  /*63d0*/  UPRMT UR20, URZ, 0x5410, UR19 ;  /* 0x000054103f147896 */ /* 0x000fe20008000013 */
[----:B------:R-:W-:Y:S01]  /*63e0*/  R2UR UR12, R18 ;  /* 0x00000000120c72ca */ /* 0x000fe200000e0000 */
[----:B------:R-:W-:Y:S01]  /*63f0*/  VIADD R5, R5, 0x1 ;  /* 0x0000000105057836 */ /* 0x000fe20000000000 */
[----:B------:R-:W-:Y:S01]  /*6400*/  R2UR UR23, R19 ;  /* 0x00000000131772ca */ /* 0x000fe200000e0000 */
[----:B------:R-:W-:Y:S01]  /*6410*/  ULEA UR8, UR11, UR28, 0xb ;  /* 0x0000001c0b087291 */ /* 0x000fe2000f8e583f */
[----:B------:R-:W-:Y:S01]  /*6420*/  ISETP.GT.AND P3, PT, R14, 0x1, PT ;  /* 0x000000010e00780c */ /* 0x000fe20003f64270 */
[----:B------:R-:W-:Y:S01]  /*6430*/  ULEA UR11, UR11, UR13, 0xc ;  /* 0x0000000d0b0b7291 */ /* 0x000fe2000f8e603f */
[----:B------:R-:W-:Y:S01]  /*6440*/  ISETP.NE.AND P1, PT, R5, 0x25, PT ;  /* 0x000000250500780c */ /* 0x000fe20003f25270 */
[----:B------:R-:W-:Y:S01]  /*6450*/  UIADD3 UR8, UR21, UR8, URZ ;  /* 0x0000000815087290 */ /* 0x000fe2000fffe03f */
[----:B------:R-:W-:Y:S01]  /*6460*/  VIADD R13, R13, 0x20 ;  /* 0x000000200d0d7836 */ /* 0x000fe20000000000 */
[----:B------:R-:W-:Y:S01]  /*6470*/  UIADD3 UR21, UR21, UR11, URZ ;  /* 0x0000000b15157290 */ /* 0x000fe2000fffe03f */
[----:B------:R-:W-:Y:S01]  /*6480*/  SEL R7, RZ, 0x1, P1 ;  /* 0x00000001ff077807 */ /* 0x000fe20000800000 */
[----:B------:R-:W-:Y:S01]  /*6490*/  UPRMT UR29, URZ, 0x5410, UR18 ;  /* 0x000054103f1d7896 */ /* 0x000fe20008000012 */
[----:B------:R-:W-:Y:S01]  /*64a0*/  SEL R5, R5, RZ, P1 ;  /* 0x000000ff05057207 */ /* 0x000fe20000800000 */
[----:B------:R-:W-:Y:S01]  /*64b0*/  UIADD3.X UR31, URZ, UR27, URZ, UP1, !UPT ;  /* 0x0000001b3f1f7290 */ /* 0x000fe20008ffe43f */
[----:B------:R-:W-:Y:S01]  /*64c0*/  LOP3.LUT R4, R4, R7, RZ, 0x3c, !PT ;  /* 0x0000000704047212 */ /* 0x000fe200078e3cff */
[----:B------:R-:W-:Y:S01]  /*64d0*/  UMOV UR16, 0x0 ;  /* 0x0000000000107882 */ /* 0x000fe20000000000 */
[----:B------:R-:W-:Y:S01]  /*64e0*/  UMOV UR17, 0x10000000 ;  /* 0x1000000000117882 */ /* 0x000fe20000000000 */
[----:B------:R-:W-:-:S02]  /*64f0*/  UMOV UR11, UR22 ;  /* 0x00000016000b7c82 */ /* 0x000fc40008000000 */
[----:B------:R0:W-:Y:S02]  /*6500*/  UTMALDG.3D.MULTICAST [UR8], [UR14], UR20, desc[UR16] ;  /* 0x000010080e0073b4 */ /* 0x0001e40008011814 */
[----:B0-----:R-:W-:Y:S01]  /*6510*/  UMOV UR8, UR21 ;  /* 0x0000001500087c82 */ /* 0x001fe20008000000 */
[----:B------:R-:W-:Y:S02]  /*6520*/  UMOV UR11, UR23 ;  /* 0x00000017000b7c82 */ /* 0x000fe40008000000 */
[----:B------:R0:W-:Y:S02]  /*6530*/  UTMALDG.3D.MULTICAST [UR8], [UR30], UR29, desc[UR16] ;  /* 0x000010081e0073b4 */ /* 0x0001e4000801181d */
[----:B0-----:R-:W-:Y:S05]  /*6540*/  @P3 BRA `(.L_x_181) ;  /* 0xfffffffc00403947 */ /* 0x001fea000383ffff */
.L_x_177:
[----:B------:R-:W-:Y:S05]  /*6550*/  BSYNC B1 ;  /* 0x0000000000017941 */ /* 0x000fea0003800000 */
.L_x_176:
[----:B------:R-:W2:Y:S01]  /*6560*/  LDL.64 R20, [R1] ;  /* 0x0000000001147983 */ /* 0x000ea20000100a00 */
[----:B------:R-:W-:Y:S01]  /*6570*/  LOP3.LUT P4, RZ, R10, 0xff, RZ, 0xc0, !PT ;  /* 0x000000ff0aff7812 */ /* 0x000fe2000788c0ff */
[----:B------:R-:W-:Y:S01]  /*6580*/  VIADD R11, R8, UR40 ;  /* 0x00000028080b7c36 */ /* 0x000fe20008000000 */
[----:B------:R-:W-:Y:S01]  /*6590*/  ULDC.64 UR8, c[0x0][0x650] ;  /* 0x0001940000087ab9 */ /* 0x000fe20000000a00 */
[----:B------:R-:W-:Y:S01]  /*65a0*/  IMAD.U32 R8, RZ, RZ, UR40 ;  /* 0x00000028ff087e24 */ /* 0x000fe2000f8e00ff */
[----:B------:R-:W-:Y:S01]  /*65b0*/  UISETP.GE.U32.AND UP0, UPT, UR40, 0x25, UPT ;  /* 0x000000252800788c */ /* 0x000fe2000bf06070 */
[C---:B------:R-:W-:Y:S01]  /*65c0*/  IMAD.WIDE.U32 R4, R11.reuse, -0x45306eb3, RZ ;  /* 0xbacf914d0b047825 */ /* 0x040fe200078e00ff */
[----:B------:R-:W-:Y:S01]  /*65d0*/  ISETP.GT.U32.AND P1, PT, R11, 0x24, PT ;  /* 0x000000240b00780c */ /* 0x000fe20003f24070 */
[----:B------:R-:W-:Y:S01]  /*65e0*/  BSSY B1, `(.L_x_182) ;  /* 0x000006b000017945 */ /* 0x000fe20003800000 */
[----:B------:R-:W-:Y:S01]  /*65f0*/  PRMT R10, RZ, 0x7610, R10 ;  /* 0x00007610ff0a7816 */ /* 0x000fe2000000000a */
[----:B------:R-:W-:Y:S01]  /*6600*/  IMAD.MOV.U32 R22, RZ, RZ, -0x1 ;  /* 0xffffffffff167424 */ /* 0x000fe200078e00ff */
[----:B------:R-:W-:Y:S01]  /*6610*/  ISETP.LT.U32.AND P1, PT, R8, 0x25, P1 ;  /* 0x000000250800780c */ /* 0x000fe20000f21070 */
[----:B------:R-:W-:Y:S01]  /*6620*/  IMAD.MOV.U32 R19, RZ, RZ, -0x1 ;  /* 0xffffffffff137424 */ /* 0x000fe200078e00ff */
[----:B------:R-:W-:Y:S01]  /*6630*/  PLOP3.LUT P3, PT, PT, PT, UP0, 0x80, 0x0 ;  /* 0x000000000000781c */ /* 0x000fe20003f6f008 */
[----:B------:R-:W0:Y:S01]  /*6640*/  @P4 S2R R7, SR_CgaCtaId ;  /* 0x0000000000074919 */ /* 0x000e220000008800 */
[----:B------:R-:W-:Y:S01]  /*6650*/  SEL R4, RZ, 0x1, !P1 ;  /* 0x00000001ff047807 */ /* 0x000fe20004800000 */
[----:B------:R-:W-:Y:S01]  /*6660*/  IMAD.MOV.U32 R18, RZ, RZ, -0x1 ;  /* 0xffffffffff127424 */ /* 0x000fe200078e00ff */
[----:B------:R-:W-:-:S02]  /*6670*/  @P4 MOV R6, 0x400 ;  /* 0x0000040000064802 */ /* 0x000fc40000000f00 */
[----:B------:R-:W-:Y:S02]  /*6680*/  LOP3.LUT R3, R3, R4, RZ, 0x3c, !PT ;  /* 0x0000000403037212 */ /* 0x000fe400078e3cff */
[----:B------:R-:W-:Y:S02]  /*6690*/  PRMT R4, RZ, 0x7610, R4 ;  /* 0x00007610ff047816 */ /* 0x000fe40000000004 */
[----:B0-----:R-:W-:Y:S01]  /*66a0*/  @P4 LEA R6, R7, R6, 0x18 ;  /* 0x0000000607064211 */ /* 0x001fe200078ec0ff */
[----:B------:R-:W-:-:S03]  /*66b0*/  IMAD.IADD R7, R11, 0x1, -R5 ;  /* 0x000000010b077824 */ /* 0x000fc600078e0a05 */
[----:B------:R0:W-:Y:S02]  /*66c0*/  @P4 SYNCS.ARRIVE.TRANS64.A1T0 RZ, [R6+URZ+0x288], RZ ;  /* 0x000288ff06ff49a7 */ /* 0x0001e4000810003f */
[----:B------:R-:W-:-:S04]  /*66d0*/  LEA.HI R7, R7, R5, RZ, 0x1f ;  /* 0x0000000507077211 */ /* 0x000fc800078ff8ff */
[----:B------:R-:W-:-:S04]  /*66e0*/  SHF.R.U32.HI R8, RZ, 0x5, R7 ;  /* 0x00000005ff087819 */ /* 0x000fc80000011607 */
[----:B------:R-:W-:Y:S01]  /*66f0*/  @P3 LOP3.LUT R3, R3, 0x1, R8, 0x78, !PT ;  /* 0x0000000103033812 */ /* 0x000fe200078e7808 */
[----:B------:R-:W-:Y:S01]  /*6700*/  IMAD R8, R8, -0x25, R11 ;  /* 0xffffffdb08087824 */ /* 0x000fe200078e020b */
[----:B--2---:R-:W-:-:S05]  /*6710*/  IADD3 R16, P1, R16, R20, RZ ;  /* 0x0000001410107210 */ /* 0x004fca0007f3e0ff */
[----:B------:R-:W-:Y:S01]  /*6720*/  IMAD.X R17, R17, 0x1, R0, P1 ;  /* 0x0000000111117824 */ /* 0x000fe200008e0600 */
[----:B------:R-:W-:-:S04]  /*6730*/  ISETP.GE.U32.AND P1, PT, R16, UR8, PT ;  /* 0x0000000810007c0c */ /* 0x000fc8000bf26070 */
[----:B------:R-:W-:-:S13]  /*6740*/  ISETP.GE.U32.AND.EX P1, PT, R17, UR9, PT, P1 ;  /* 0x0000000911007c0c */ /* 0x000fda000bf26110 */
[----:B0-----:R-:W-:Y:S05]  /*6750*/  @P1 BRA `(.L_x_183) ;  /* 0x00000004004c1947 */ /* 0x001fea0003800000 */
[----:B------:R-:W0:Y:S01]  /*6760*/  S2R R12, SR_CTAID.X ;  /* 0x00000000000c7919 */ /* 0x000e220000002500 */
[----:B------:R-:W-:Y:S01]  /*6770*/  ULDC.64 UR8, c[0x0][0x628] ;  /* 0x00018a0000087ab9 */ /* 0x000fe20000000a00 */
[----:B------:R-:W1:Y:S01]  /*6780*/  LDC R13, c[0x0][0x144] ;  /* 0x00005100ff0d7b82 */ /* 0x000e620000000800 */
[----:B------:R-:W-:Y:S01]  /*6790*/  ISETP.NE.U32.AND P1, PT, RZ, UR8, PT ;  /* 0x00000008ff007c0c */ /* 0x000fe2000bf25070 */
[----:B------:R-:W2:Y:S01]  /*67a0*/  S2R R11, SR_CTAID.Y ;  /* 0x00000000000b7919 */ /* 0x000ea20000002600 */
[----:B------:R-:W-:Y:S01]  /*67b0*/  ULDC UR10, c[0x0][0x150] ;  /* 0x00005400000a7ab9 */ /* 0x000fe20000000800 */
[----:B------:R-:W-:Y:S01]  /*67c0*/  ULDC UR11, c[0x0][0x630] ;  /* 0x00018c00000b7ab9 */ /* 0x000fe20000000800 */
[----:B------:R-:W-:Y:S01]  /*67d0*/  ISETP.NE.AND.EX P1, PT, RZ, UR9, PT, P1 ;  /* 0x00000009ff007c0c */ /* 0x000fe2000bf25310 */
[----:B------:R-:W-:Y:S01]  /*67e0*/  IMAD.MOV.U32 R4, RZ, RZ, R16 ;  /* 0x000000ffff047224 */ /* 0x000fe200078e0010 */
[----:B0-----:R-:W-:-:S05]  /*67f0*/  I2FP.F32.U32 R5, R12 ;  /* 0x0000000c00057245 */ /* 0x001fca0000201000 */
[----:B------:R-:W-:Y:S01]  /*6800*/  FMUL R14, R5, UR10 ;  /* 0x0000000a050e7c20 */ /* 0x000fe20008400000 */
[----:B------:R-:W-:-:S05]  /*6810*/  IMAD.MOV.U32 R5, RZ, RZ, R17 ;  /* 0x000000ffff057224 */ /* 0x000fca00078e0011 */
[----:B--2---:R-:W-:Y:S05]  /*6820*/  @!P1 BRA `(.L_x_184) ;  /* 0x0000000000289947 */ /* 0x004fea0003800000 */
[----:B------:R-:W-:Y:S02]  /*6830*/  ULDC UR10, c[0x0][0x634] ;  /* 0x00018d00000a7ab9 */ /* 0x000fe40000000800 */
[----:B------:R-:W-:-:S05]  /*6840*/  IADD3 R5, P1, R16, UR10, RZ ;  /* 0x0000000a10057c10 */ /* 0x000fca000ff3e0ff */
[----:B------:R-:W-:-:S04]  /*6850*/  IMAD.X R15, RZ, RZ, R17, P1 ;  /* 0x000000ffff0f7224 */ /* 0x000fc800008e0611 */
[----:B------:R-:W-:-:S04]  /*6860*/  IMAD.WIDE.U32 R6, R15, UR8, RZ ;  /* 0x000000080f067c25 */ /* 0x000fc8000f8e00ff */
[----:B------:R-:W-:-:S04]  /*6870*/  IMAD.WIDE.U32 R6, P1, R5, UR9, R6 ;  /* 0x0000000905067c25 */ /* 0x000fc8000f820006 */
[----:B------:R-:W-:-:S04]  /*6880*/  IMAD.WIDE.U32 R4, R5, UR8, RZ ;  /* 0x0000000805047c25 */ /* 0x000fc8000f8e00ff */
[----:B------:R-:W-:Y:S01]  /*6890*/  IMAD.MOV.U32 R4, RZ, RZ, R7 ;  /* 0x000000ffff047224 */ /* 0x000fe200078e0007 */
[----:B------:R-:W-:Y:S01]  /*68a0*/  IADD3 RZ, P3, R5, R6, RZ ;  /* 0x0000000605ff7210 */ /* 0x000fe20007f7e0ff */
[----:B------:R-:W-:-:S04]  /*68b0*/  IMAD.X R5, RZ, RZ, RZ, P1 ;  /* 0x000000ffff057224 */ /* 0x000fc800008e06ff */
[----:B------:R-:W-:-:S08]  /*68c0*/  IMAD.WIDE.U32.X R4, R15, UR9, R4, P3 ;  /* 0x000000090f047c25 */ /* 0x000fd000098e0404 */
.L_x_184:
[--C-:B------:R-:W-:Y:S01]  /*68d0*/  SHF.R.U64 R18, R4, UR11, R5.reuse ;  /* 0x0000000b04127c19 */ /* 0x100fe20008001205 */
[----:B------:R-:W0:Y:S01]  /*68e0*/  F2I.U32.TRUNC.NTZ R14, R14 ;  /* 0x0000000e000e7305 */ /* 0x000e22000020f000 */
[----:B------:R-:W-:Y:S01]  /*68f0*/  SHF.R.U32.HI R4, RZ, UR11, R5 ;  /* 0x0000000bff047c19 */ /* 0x000fe20008011605 */
[----:B------:R-:W-:Y:S01]  /*6900*/  ULDC.64 UR8, c[0x0][0x620] ;  /* 0x0001880000087ab9 */ /* 0x000fe20000000a00 */
[----:B------:R-:W-:Y:S01]  /*6910*/  IADD3 R7, P1, RZ, -R18, RZ ;  /* 0x80000012ff077210 */ /* 0x000fe20007f3e0ff */
[----:B------:R-:W-:Y:S01]  /*6920*/  ULDC.64 UR10, c[0x0][0x640] ;  /* 0x00019000000a7ab9 */ /* 0x000fe20000000a00 */
[----:B------:R-:W2:Y:S03]  /*6930*/  LDC R20, c[0x0][0x148] ;  /* 0x00005200ff147b82 */ /* 0x000ea60000000800 */
[----:B------:R-:W-:Y:S01]  /*6940*/  IMAD.X R4, RZ, RZ, ~R4, P1 ;  /* 0x000000ffff047224 */ /* 0x000fe200008e0e04 */
[----:B------:R-:W-:-:S03]  /*6950*/  ISETP.NE.U32.AND P1, PT, RZ, UR10, PT ;  /* 0x0000000aff007c0c */ /* 0x000fc6000bf25070 */
[----:B------:R-:W-:Y:S01]  /*6960*/  IMAD R6, R4, UR8, RZ ;  /* 0x0000000804067c24 */ /* 0x000fe2000f8e02ff */
[----:B------:R-:W-:Y:S01]  /*6970*/  ISETP.NE.AND.EX P1, PT, RZ, UR11, PT, P1 ;  /* 0x0000000bff007c0c */ /* 0x000fe2000bf25310 */
[----:B------:R-:W-:Y:S01]  /*6980*/  IMAD.WIDE.U32 R4, R7, UR8, R16 ;  /* 0x0000000807047c25 */ /* 0x000fe2000f8e0010 */
[----:B------:R-:W-:-:S03]  /*6990*/  ULDC UR8, c[0x0][0x618] ;  /* 0x0001860000087ab9 */ /* 0x000fc60000000800 */
[----:B------:R-:W-:Y:S01]  /*69a0*/  IMAD R7, R7, UR9, R6 ;  /* 0x0000000907077c24 */ /* 0x000fe2000f8e0206 */
[----:B------:R-:W-:Y:S01]  /*69b0*/  ULDC UR9, c[0x0][0x154] ;  /* 0x0000550000097ab9 */ /* 0x000fe20000000800 */
[----:B0-----:R-:W-:Y:S02]  /*69c0*/  IMAD.MOV R6, RZ, RZ, -R14 ;  /* 0x000000ffff067224 */ /* 0x001fe400078e0a0e */
[----:B------:R-:W-:Y:S02]  /*69d0*/  IMAD.IADD R5, R5, 0x1, R7 ;  /* 0x0000000105057824 */ /* 0x000fe400078e0207 */
[----:B-1----:R-:W-:Y:S01]  /*69e0*/  IMAD R12, R13, R6, R12 ;  /* 0x000000060d0c7224 */ /* 0x002fe200078e020c */
[----:B------:R-:W-:Y:S02]  /*69f0*/  I2FP.F32.U32 R6, R11 ;  /* 0x0000000b00067245 */ /* 0x000fe40000201000 */
[--C-:B------:R-:W-:Y:S02]  /*6a00*/  SHF.R.U64 R13, R4, UR8, R5.reuse ;  /* 0x00000008040d7c19 */ /* 0x100fe40008001205 */
[----:B------:R-:W-:Y:S01]  /*6a10*/  SHF.R.U32.HI R4, RZ, UR8, R5 ;  /* 0x00000008ff047c19 */ /* 0x000fe20008011605 */
[----:B------:R-:W-:Y:S01]  /*6a20*/  FMUL R6, R6, UR9 ;  /* 0x0000000906067c20 */ /* 0x000fe20008400000 */
[----:B------:R-:W-:-:S02]  /*6a30*/  ULDC UR8, c[0x0][0x608] ;  /* 0x0001820000087ab9 */ /* 0x000fc40000000800 */
[--C-:B------:R-:W-:Y:S01]  /*6a40*/  SHF.R.U64 R15, R13, UR8, R4.reuse ;  /* 0x000000080d0f7c19 */ /* 0x100fe20008001204 */
[----:B------:R0:W1:Y:S01]  /*6a50*/  F2I.U32.TRUNC.NTZ R21, R6 ;  /* 0x0000000600157305 */ /* 0x000062000020f000 */
[----:B------:R-:W-:Y:S01]  /*6a60*/  SHF.R.U32.HI R4, RZ, UR8, R4 ;  /* 0x00000008ff047c19 */ /* 0x000fe20008011604 */
[----:B------:R-:W-:-:S03]  /*6a70*/  ULDC UR8, c[0x0][0x658] ;  /* 0x0001960000087ab9 */ /* 0x000fc60000000800 */
[--C-:B------:R-:W-:Y:S02]  /*6a80*/  SHF.R.U64 R14, R15, UR8, R4.reuse ;  /* 0x000000080f0e7c19 */ /* 0x100fe40008001204 */
[----:B------:R-:W-:-:S03]  /*6a90*/  SHF.R.U32.HI R19, RZ, UR8, R4 ;  /* 0x00000008ff137c19 */ /* 0x000fc60008011604 */
[----:B------:R-:W-:Y:S02]  /*6aa0*/  IMAD.MOV.U32 R4, RZ, RZ, R14 ;  /* 0x000000ffff047224 */ /* 0x000fe400078e000e */
[----:B------:R-:W-:Y:S01]  /*6ab0*/  IMAD.MOV.U32 R5, RZ, RZ, R19 ;  /* 0x000000ffff057224 */ /* 0x000fe200078e0013 */
[----:B0-----:R-:W-:Y:S06]  /*6ac0*/  @!P1 BRA `(.L_x_185) ;  /* 0x0000000000289947 */ /* 0x001fec0003800000 */
        /* <DEDUP_REMOVED lines=10> */
.L_x_185:
[----:B------:R-:W-:Y:S01]  /*6b70*/  ISETP.NE.AND P1, PT, R2, 0x1, PT ;  /* 0x000000010200780c */ /* 0x000fe20003f25270 */
[----:B------:R-:W-:Y:S01]  /*6b80*/  ULDC UR8, c[0x0][0x648] ;  /* 0x0001920000087ab9 */ /* 0x000fe20000000800 */
[----:B------:R-:W-:Y:S01]  /*6b90*/  LOP3.LUT R15, R15, UR7, RZ, 0xc0, !PT ;  /* 0x000000070f0f7c12 */ /* 0x000fe2000f8ec0ff */
[----:B-1----:R-:W-:Y:S01]  /*6ba0*/  IMAD.MOV R21, RZ, RZ, -R21 ;  /* 0x000000ffff157224 */ /* 0x002fe200078e0a15 */
[----:B------:R-:W-:Y:S01]  /*6bb0*/  SHF.R.U64 R4, R4, UR8, R5 ;  /* 0x0000000804047c19 */ /* 0x000fe20008001205 */
[----:B------:R-:W-:Y:S01]  /*6bc0*/  ULDC UR8, c[0x0][0x638] ;  /* 0x00018e0000087ab9 */ /* 0x000fe20000000800 */
[----:B------:R-:W-:Y:S01]  /*6bd0*/  LOP3.LUT R13, R13, UR4, RZ, 0xc0, !PT ;  /* 0x000000040d0d7c12 */ /* 0x000fe2000f8ec0ff */
[----:B------:R-:W-:Y:S02]  /*6be0*/  ULDC UR9, c[0x0][0x610] ;  /* 0x0001840000097ab9 */ /* 0x000fe40000000800 */
[----:B------:R-:W-:Y:S02]  /*6bf0*/  IMAD.MOV R5, RZ, RZ, -R4 ;  /* 0x000000ffff057224 */ /* 0x000fe400078e0a04 */
[----:B------:R-:W-:-:S02]  /*6c00*/  IMAD R15, R4, UR5, R15 ;  /* 0x00000005040f7c24 */ /* 0x000fc4000f8e020f */
[----:B--2---:R-:W-:Y:S02]  /*6c10*/  @P1 IMAD R12, R20, R21, R11 ;  /* 0x00000015140c1224 */ /* 0x004fe400078e020b */
[----:B------:R-:W-:Y:S01]  /*6c20*/  IMAD R14, R5, UR8, R14 ;  /* 0x00000008050e7c24 */ /* 0x000fe2000f8e020e */
[----:B------:R-:W-:Y:S01]  /*6c30*/  ULDC UR8, c[0x0][0x600] ;  /* 0x0001800000087ab9 */ /* 0x000fe20000000800 */
[----:B------:R-:W-:Y:S02]  /*6c40*/  IMAD R12, R15, UR9, R12 ;  /* 0x000000090f0c7c24 */ /* 0x000fe4000f8e020c */
[----:B------:R-:W-:Y:S02]  /*6c50*/  IMAD R5, R14, UR8, R13 ;  /* 0x000000080e057c24 */ /* 0x000fe4000f8e020d */
[----:B------:R-:W-:-:S03]  /*6c60*/  IMAD.MOV.U32 R4, RZ, RZ, 0x1 ;  /* 0x00000001ff047424 */ /* 0x000fc600078e00ff */
[----:B------:R-:W-:Y:S02]  /*6c70*/  SEL R19, R5, R12, !P1 ;  /* 0x0000000c05137207 */ /* 0x000fe40004800000 */
[----:B------:R-:W-:-:S07]  /*6c80*/  SEL R22, R12, R5, !P1 ;  /* 0x000000050c167207 */ /* 0x000fce0004800000 */
.L_x_183:
[----:B------:R-:W-:Y:S05]  /*6c90*/  BSYNC B1 ;  /* 0x0000000000017941 */ /* 0x000fea0003800000 */
.L_x_182:
[----:B------:R-:W-:-:S13]  /*6ca0*/  LOP3.LUT P1, RZ, R4, 0xff, RZ, 0xc0, !PT ;  /* 0x000000ff04ff7812 */ /* 0x000fda000782c0ff */
[----:B------:R-:W-:Y:S05]  /*6cb0*/  @P1 BRA `(.L_x_186) ;  /* 0xfffffff4002c1947 */ /* 0x000fea000383ffff */
[----:B------:R-:W-:Y:S05]  /*6cc0*/  BSYNC B0 ;  /* 0x0000000000007941 */ /* 0x000fea0003800000 */
.L_x_174:
[----:B------:R-:W-:-:S03]  /*6cd0*/  UMOV UR8, 0xffffffff ;  /* 0xffffffff00087882 */ /* 0x000fc60000000000 */
[----:B------:R-:W-:Y:S05]  /*6ce0*/  BRA.DIV UR8, `(.L_x_187) ;  /* 0x0000001608ec7947 */ /* 0x000fea000b800000 */
[----:B------:R-:W-:-:S13]  /*6cf0*/  ELECT P6, URZ, PT ;  /* 0x00000000003f782f */ /* 0x000fda00038c0000 */
.L_x_236:
[----:B------:R-:W-:Y:S04]  /*6d00*/  BSSY B0, `(.L_x_188) ;  /* 0x0000154000007945 */ /* 0x000fe80003800000 */
[----:B------:R-:W-:Y:S05]  /*6d10*/  @!P6 BRA `(.L_x_189) ;  /* 0x000000140048e947 */ /* 0x000fea0003800000 */
[----:B------:R-:W-:-:S04]  /*6d20*/  LOP3.LUT R23, R23, 0x2, RZ, 0xfc, !PT ;  /* 0x0000000217177812 */ /* 0x000fc800078efcff */
[----:B------:R-:W-:-:S13]  /*6d30*/  ISETP.NE.AND P0, PT, R23, 0x3, PT ;  /* 0x000000031700780c */ /* 0x000fda0003f05270 */
[----:B------:R-:W-:Y:S05]  /*6d40*/  @!P0 BRA `(.L_x_190) ;  /* 0x0000000000048947 */ /* 0x000fea0003800000 */
[----:B------:R-:W-:Y:S01]  /*6d50*/  BPT.TRAP 0x1 ;  /* 0x000000040000795c */ /* 0x000fe20000300000 */
.L_x_190:
[----:B------:R-:W0:Y:S01]  /*6d60*/  S2R R5, SR_CgaCtaId ;  /* 0x0000000000057919 */ /* 0x000e220000008800 */
[----:B------:R-:W-:Y:S02]  /*6d70*/  MOV R0, 0x400 ;  /* 0x0000040000007802 */ /* 0x000fe40000000f00 */
[----:B------:R-:W-:Y:S02]  /*6d80*/  SHF.L.U32 R2, R3, 0x1f, RZ ;  /* 0x0000001f03027819 */ /* 0x000fe400000006ff */
[----:B0-----:R-:W-:-:S05]  /*6d90*/  LEA R5, R5, R0, 0x18 ;  /* 0x0000000005057211 */ /* 0x001fca00078ec0ff */
[----:B------:R-:W-:-:S04]  /*6da0*/  VIADD R5, R5, 0x128 ;  /* 0x0000012805057836 */ /* 0x000fc80000000000 */
[C---:B------:R-:W-:Y:S02]  /*6db0*/  IMAD R7, R8.reuse, 0x8, R5 ;  /* 0x0000000808077824 */ /* 0x040fe400078e0205 */
[----:B------:R-:W-:Y:S02]  /*6dc0*/  VIADD R8, R8, 0x1 ;  /* 0x0000000108087836 */ /* 0x000fe40000000000 */
[----:B------:R-:W0:Y:S03]  /*6dd0*/  SYNCS.PHASECHK.TRANS64.TRYWAIT P0, [R7+URZ], R2 ;  /* 0x00000002070075a7 */ /* 0x000e26000800017f */
[----:B------:R-:W-:-:S04]  /*6de0*/  ISETP.NE.AND P1, PT, R8, 0x25, PT ;  /* 0x000000250800780c */ /* 0x000fc80003f25270 */
[----:B------:R-:W-:Y:S02]  /*6df0*/  SEL R0, RZ, 0x1, P1 ;  /* 0x00000001ff007807 */ /* 0x000fe40000800000 */
[----:B------:R-:W-:Y:S02]  /*6e00*/  SEL R8, R8, RZ, P1 ;  /* 0x000000ff08087207 */ /* 0x000fe40000800000 */
[----:B------:R-:W-:-:S03]  /*6e10*/  LOP3.LUT R9, R3, R0, RZ, 0x3c, !PT ;  /* 0x0000000003097212 */ /* 0x000fc600078e3cff */
[----:B------:R-:W-:Y:S01]  /*6e20*/  IMAD R6, R8, 0x8, R5 ;  /* 0x0000000808067824 */ /* 0x000fe200078e0205 */
[----:B------:R-:W-:Y:S01]  /*6e30*/  SHF.L.U32 R3, R9, 0x1f, RZ ;  /* 0x0000001f09037819 */ /* 0x000fe200000006ff */
[----:B0-----:R-:W-:Y:S06]  /*6e40*/  @!P0 BRA `(.L_x_191) ;  /* 0x0000001400b48947 */ /* 0x001fec0003800000 */
.L_x_237:
[----:B------:R-:W1:Y:S01]  /*6e50*/  SYNCS.PHASECHK.TRANS64.TRYWAIT P0, [R6+URZ], R3 ;  /* 0x00000003060075a7 */ /* 0x000e62000800017f */
[----:B------:R-:W-:-:S05]  /*6e60*/  VIADD R0, R8, 0x1 ;  /* 0x0000000108007836 */ /* 0x000fca0000000000 */
[----:B------:R-:W-:-:S04]  /*6e70*/  ISETP.NE.AND P1, PT, R0, 0x25, PT ;  /* 0x000000250000780c */ /* 0x000fc80003f25270 */
[----:B0-----:R-:W-:Y:S02]  /*6e80*/  SEL R2, RZ, 0x1, P1 ;  /* 0x00000001ff027807 */ /* 0x001fe40000800000 */
[----:B------:R-:W-:Y:S02]  /*6e90*/  SEL R0, R0, RZ, P1 ;  /* 0x000000ff00007207 */ /* 0x000fe40000800000 */
[----:B------:R-:W-:-:S03]  /*6ea0*/  LOP3.LUT R9, R9, R2, RZ, 0x3c, !PT ;  /* 0x0000000209097212 */ /* 0x000fc600078e3cff */
[----:B------:R-:W-:Y:S01]  /*6eb0*/  IMAD R7, R0, 0x8, R5 ;  /* 0x0000000800077824 */ /* 0x000fe200078e0205 */
[----:B------:R-:W-:Y:S01]  /*6ec0*/  SHF.L.U32 R4, R9, 0x1f, RZ ;  /* 0x0000001f09047819 */ /* 0x000fe200000006ff */
[----:B-1----:R-:W-:Y:S06]  /*6ed0*/  @!P0 BRA `(.L_x_192) ;  /* 0x0000001400a48947 */ /* 0x002fec0003800000 */
.L_x_238:
[----:B------:R-:W1:Y:S01]  /*6ee0*/  SYNCS.PHASECHK.TRANS64.TRYWAIT P0, [R7+URZ], R4 ;  /* 0x00000004070075a7 */ /* 0x000e62000800017f */
[----:B------:R-:W-:-:S05]  /*6ef0*/  VIADD R0, R0, 0x1 ;  /* 0x0000000100007836 */ /* 0x000fca0000000000 */
[----:B------:R-:W-:-:S04]  /*6f00*/  ISETP.NE.AND P1, PT, R0, 0x25, PT ;  /* 0x000000250000780c */ /* 0x000fc80003f25270 */
[----:B------:R-:W-:Y:S02]  /*6f10*/  SEL R2, RZ, 0x1, P1 ;  /* 0x00000001ff027807 */ /* 0x000fe40000800000 */
[----:B------:R-:W-:Y:S02]  /*6f20*/  SEL R0, R0, RZ, P1 ;  /* 0x000000ff00007207 */ /* 0x000fe40000800000 */
[----:B------:R-:W-:-:S03]  /*6f30*/  LOP3.LUT R9, R9, R2, RZ, 0x3c, !PT ;  /* 0x0000000209097212 */ /* 0x000fc600078e3cff */
[----:B0-----:R-:W-:Y:S01]  /*6f40*/  IMAD R6, R0, 0x8, R5 ;  /* 0x0000000800067824 */ /* 0x001fe200078e0205 */
[----:B------:R-:W-:Y:S01]  /*6f50*/  SHF.L.U32 R3, R9, 0x1f, RZ ;  /* 0x0000001f09037819 */ /* 0x000fe200000006ff */
[----:B-1----:R-:W-:Y:S06]  /*6f60*/  @!P0 BRA `(.L_x_193) ;  /* 0x0000001400948947 */ /* 0x002fec0003800000 */
.L_x_239:
        /* <DEDUP_REMOVED lines=9> */
.L_x_240:
        /* <DEDUP_REMOVED lines=9> */
.L_x_241:
        /* <DEDUP_REMOVED lines=9> */
.L_x_242:
        /* <DEDUP_REMOVED lines=9> */
.L_x_243:
        /* <DEDUP_REMOVED lines=9> */
.L_x_244:
        /* <DEDUP_REMOVED lines=9> */
.L_x_245:
        /* <DEDUP_REMOVED lines=9> */
.L_x_246:
        /* <DEDUP_REMOVED lines=9> */
.L_x_247:
        /* <DEDUP_REMOVED lines=9> */
.L_x_248:
        /* <DEDUP_REMOVED lines=9> */
.L_x_249:
        /* <DEDUP_REMOVED lines=9> */
.L_x_250:
        /* <DEDUP_REMOVED lines=9> */
.L_x_251:
        /* <DEDUP_REMOVED lines=9> */
.L_x_252:
        /* <DEDUP_REMOVED lines=9> */
.L_x_253:
        /* <DEDUP_REMOVED lines=9> */
.L_x_254:
        /* <DEDUP_REMOVED lines=9> */
.L_x_255:
        /* <DEDUP_REMOVED lines=9> */
.L_x_256:
        /* <DEDUP_REMOVED lines=9> */
.L_x_257:
        /* <DEDUP_REMOVED lines=9> */
.L_x_258:
        /* <DEDUP_REMOVED lines=9> */
.L_x_259:
        /* <DEDUP_REMOVED lines=9> */
.L_x_260:
        /* <DEDUP_REMOVED lines=9> */
.L_x_261:
        /* <DEDUP_REMOVED lines=9> */
.L_x_262:
        /* <DEDUP_REMOVED lines=9> */
.L_x_263:
        /* <DEDUP_REMOVED lines=9> */
.L_x_264:
        /* <DEDUP_REMOVED lines=9> */
.L_x_265:
        /* <DEDUP_REMOVED lines=9> */
.L_x_266:
        /* <DEDUP_REMOVED lines=9> */
.L_x_267:
        /* <DEDUP_REMOVED lines=9> */
.L_x_268:
        /* <DEDUP_REMOVED lines=9> */
.L_x_269:
        /* <DEDUP_REMOVED lines=9> */
.L_x_270:
        /* <DEDUP_REMOVED lines=9> */
.L_x_271:
[----:B------:R-:W1:Y:S01]  /*8170*/  SYNCS.PHASECHK.TRANS64.TRYWAIT P0, [R6+URZ], R3 ;  /* 0x00000003060075a7 */ /* 0x000e62000800017f */
[----:B------:R-:W-:-:S05]  /*8180*/  VIADD R0, R0, 0x1 ;  /* 0x0000000100007836 */ /* 0x000fca0000000000 */
[----:B------:R-:W-:-:S04]  /*8190*/  ISETP.NE.AND P1, PT, R0, 0x25, PT ;  /* 0x000000250000780c */ /* 0x000fc80003f25270 */
[----:B------:R-:W-:Y:S02]  /*81a0*/  SEL R2, RZ, 0x1, P1 ;  /* 0x00000001ff027807 */ /* 0x000fe40000800000 */
[----:B------:R-:W-:Y:S02]  /*81b0*/  SEL R0, R0, RZ, P1 ;  /* 0x000000ff00007207 */ /* 0x000fe40000800000 */
[----:B------:R-:W-:Y:S01]  /*81c0*/  LOP3.LUT R2, R9, R2, RZ, 0x3c, !PT ;  /* 0x0000000209027212 */ /* 0x000fe200078e3cff */
[----:B-1----:R-:W-:Y:S06]  /*81d0*/  @!P0 BRA `(.L_x_226) ;  /* 0x0000000c008c8947 */ /* 0x002fec0003800000 */
.L_x_272:
[----:B------:R-:W-:Y:S01]  /*81e0*/  IMAD R5, R0, 0x8, R5 ;  /* 0x0000000800057824 */ /* 0x000fe200078e0205 */
[----:B------:R-:W-:-:S07]  /*81f0*/  SHF.L.U32 R0, R2, 0x1f, RZ ;  /* 0x0000001f02007819 */ /* 0x000fce00000006ff */
.L_x_227:
[----:B--2---:R2:W3:Y:S02]  /*8200*/  SYNCS.PHASECHK.TRANS64.TRYWAIT P0, [R5+URZ], R0 ;  /* 0x00000000050075a7 */ /* 0x0044e4000800017f */
[----:B---3--:R-:W-:Y:S05]  /*8210*/  @!P0 NANOSLEEP.SYNCS 0x989680 ;  /* 0x009896800000895d */ /* 0x008fea0003900000 */
[----:B------:R-:W3:Y:S02]  /*8220*/  @!P0 SYNCS.PHASECHK.TRANS64 P0, [R5+URZ], R0 ;  /* 0x00000000050085a7 */ /* 0x000ee4000800007f */
[----:B---3--:R-:W-:Y:S05]  /*8230*/  @!P0 BRA `(.L_x_227) ;  /* 0xfffffffc00f08947 */ /* 0x008fea000383ffff */
.L_x_189:
[----:B------:R-:W-:Y:S05]  /*8240*/  BSYNC B0 ;  /* 0x0000000000007941 */ /* 0x000fea0003800000 */
.L_x_188:
[----:B------:R-:W-:Y:S05]  /*8250*/  EXIT ;  /* 0x000000000000794d */ /* 0x000fea0003800000 */
.L_x_20:
[----:B-1----:R-:W-:-:S04]  /*8260*/  IMAD.U32 R3, RZ, RZ, UR43 ;  /* 0x0000002bff037e24 */ /* 0x002fc8000f8e00ff */
[----:B------:R1:W2:Y:S03]  /*8270*/  SYNCS.PHASECHK.TRANS64.TRYWAIT P0, [R3+URZ+-0x8], R0 ;  /* 0xfffff800030075a7 */ /* 0x0002a6000800017f */
[----:B--2---:R-:W-:Y:S05]  /*8280*/  @!P0 NANOSLEEP.SYNCS 0x989680 ;  /* 0x009896800000895d */ /* 0x004fea0003900000 */
[----:B------:R-:W2:Y:S02]  /*8290*/  @!P0 SYNCS.PHASECHK.TRANS64 P0, [R3+URZ+-0x8], R0 ;  /* 0xfffff800030085a7 */ /* 0x000ea4000800007f */
[----:B--2---:R-:W-:Y:S05]  /*82a0*/  @!P0 BRA `(.L_x_20) ;  /* 0xfffffffc00ec8947 */ /* 0x004fea000383ffff */
[----:B------:R-:W-:Y:S05]  /*82b0*/  BRA `(.L_x_228) ;  /* 0xffffff9800647947 */ /* 0x000fea000383ffff */
.L_x_25:
[----:B--2---:R2:W3:Y:S02]  /*82c0*/  SYNCS.PHASECHK.TRANS64.TRYWAIT P1, [R3+URZ], R0 ;  /* 0x00000000030075a7 */ /* 0x0044e4000802017f */
[----:B---3--:R-:W-:Y:S05]  /*82d0*/  @!P1 NANOSLEEP.SYNCS 0x989680 ;  /* 0x009896800000995d */ /* 0x008fea0003900000 */
[----:B------:R-:W3:Y:S02]  /*82e0*/  @!P1 SYNCS.PHASECHK.TRANS64 P1, [R3+URZ], R0 ;  /* 0x00000000030095a7 */ /* 0x000ee4000802007f */
[----:B---3--:R-:W-:Y:S05]  /*82f0*/  @!P1 BRA `(.L_x_25) ;  /* 0xfffffffc00f09947 */ /* 0x008fea000383ffff */
[----:B------:R-:W-:Y:S05]  /*8300*/  BRA `(.L_x_24) ;  /* 0xffffff9800d47947 */ /* 0x000fea000383ffff */
.L_x_30:
[----:B--2---:R-:W-:-:S04]  /*8310*/  IMAD.U32 R5, RZ, RZ, UR4 ;  /* 0x00000004ff057e24 */ /* 0x004fc8000f8e00ff */
[----:B------:R2:W3:Y:S03]  /*8320*/  SYNCS.PHASECHK.TRANS64.TRYWAIT P1, [R5+URZ], R4 ;  /* 0x00000004050075a7 */ /* 0x0004e6000802017f */
[----:B---3--:R-:W-:Y:S05]  /*8330*/  @!P1 NANOSLEEP.SYNCS 0x989680 ;  /* 0x009896800000995d */ /* 0x008fea0003900000 */
[----:B------:R-:W3:Y:S02]  /*8340*/  @!P1 SYNCS.PHASECHK.TRANS64 P1, [R5+URZ], R4 ;  /* 0x00000004050095a7 */ /* 0x000ee4000802007f */
[----:B---3--:R-:W-:Y:S05]  /*8350*/  @!P1 BRA `(.L_x_30) ;  /* 0xfffffffc00ec9947 */ /* 0x008fea000383ffff */
[----:B------:R-:W-:Y:S05]  /*8360*/  BRA `(.L_x_29) ;  /* 0xffffff9c00307947 */ /* 0x000fea000383ffff */
.L_x_38:
[----:B0-----:R-:W-:-:S04]  /*8370*/  IMAD.U32 R3, RZ, RZ, UR43 ;  /* 0x0000002bff037e24 */ /* 0x001fc8000f8e00ff */
[----:B------:R0:W1:Y:S03]  /*8380*/  SYNCS.PHASECHK.TRANS64.TRYWAIT P0, [R3+URZ+0x8], R0 ;  /* 0x00000800030075a7 */ /* 0x000066000800017f */
[----:B-1----:R-:W-:Y:S05]  /*8390*/  @!P0 NANOSLEEP.SYNCS 0x989680 ;  /* 0x009896800000895d */ /* 0x002fea0003900000 */
[----:B------:R-:W1:Y:S02]  /*83a0*/  @!P0 SYNCS.PHASECHK.TRANS64 P0, [R3+URZ+0x8], R0 ;  /* 0x00000800030085a7 */ /* 0x000e64000800007f */
[----:B-1----:R-:W-:Y:S05]  /*83b0*/  @!P0 BRA `(.L_x_38) ;  /* 0xfffffffc00ec8947 */ /* 0x002fea000383ffff */
[----:B------:R-:W-:Y:S05]  /*83c0*/  BRA `(.L_x_229) ;  /* 0xffffffa000307947 */ /* 0x000fea000383ffff */
.L_x_175:
[----:B------:R-:W-:Y:S01]  /*83d0*/  BSSY B1, `(.L_x_230) ;  /* 0x0000006000017945 */ /* 0x000fe20003800000 */
[----:B------:R-:W-:-:S07]  /*83e0*/  IMAD.MOV.U32 R15, RZ, RZ, -0x1 ;  /* 0xffffffffff0f7424 */ /* 0x000fce00078e00ff */
[----:B-----5:R-:W-:Y:S05]  /*83f0*/  WARPSYNC.COLLECTIVE R15, `(.L_x_231) ;  /* 0x000000000f0c7348 */ /* 0x020fea0003c00000 */
[----:B------:R-:W-:Y:S02]  /*8400*/  ELECT P6, UR62, PT ;  /* 0x00000000003e782f */ /* 0x000fe400038c0000 */
[----:B------:R-:W-:Y:S01]  /*8410*/  MOV R14, UR62 ;  /* 0x0000003e000e7c02 */ /* 0x000fe20008000f00 */
[----:B-----5:R-:W-:Y:S10]  /*8420*/  ENDCOLLECTIVE ;  /* 0x000000000000791b */ /* 0x020ff40003800000 */
.L_x_231:
[----:B------:R-:W-:Y:S05]  /*8430*/  BSYNC B1 ;  /* 0x0000000000017941 */ /* 0x000fea0003800000 */
.L_x_230:
[----:B------:R-:W-:Y:S05]  /*8440*/  BRA `(.L_x_232) ;  /* 0xffffffdc00547947 */ /* 0x000fea000383ffff */
.L_x_178:
[----:B-1----:R1:W2:Y:S02]  /*8450*/  SYNCS.PHASECHK.TRANS64.TRYWAIT P1, [R11+URZ+0x128], R6 ;  /* 0x000128060b0075a7 */ /* 0x0022a4000802017f */
[----:B--2---:R-:W-:Y:S05]  /*8460*/  @!P1 NANOSLEEP.SYNCS 0x989680 ;  /* 0x009896800000995d */ /* 0x004fea0003900000 */
[----:B------:R-:W2:Y:S02]  /*8470*/  @!P1 SYNCS.PHASECHK.TRANS64 P1, [R11+URZ+0x128], R6 ;  /* 0x000128060b0095a7 */ /* 0x000ea4000802007f */
[----:B--2---:R-:W-:Y:S05]  /*8480*/  @!P1 BRA `(.L_x_178) ;  /* 0xfffffffc00f09947 */ /* 0x004fea000383ffff */
[----:B------:R-:W-:Y:S05]  /*8490*/  BRA `(.L_x_233) ;  /* 0xffffffdc008c7947 */ /* 0x000fea000383ffff */
.L_x_187:
[----:B------:R-:W-:Y:S01]  /*84a0*/  BSSY B0, `(.L_x_234) ;  /* 0x0000006000007945 */ /* 0x000fe20003800000 */
[----:B------:R-:W-:-:S07]  /*84b0*/  IMAD.MOV.U32 R15, RZ, RZ, -0x1 ;  /* 0xffffffffff0f7424 */ /* 0x000fce00078e00ff */
[----:B-----5:R-:W-:Y:S05]  /*84c0*/  WARPSYNC.COLLECTIVE R15, `(.L_x_235) ;  /* 0x000000000f0c7348 */ /* 0x020fea0003c00000 */
[----:B------:R-:W-:Y:S02]  /*84d0*/  ELECT P6, UR62, PT ;  /* 0x00000000003e782f */ /* 0x000fe400038c0000 */
[----:B------:R-:W-:Y:S01]  /*84e0*/  MOV R14, UR62 ;  /* 0x0000003e000e7c02 */ /* 0x000fe20008000f00 */
[----:B-----5:R-:W-:Y:S10]  /*84f0*/  ENDCOLLECTIVE ;  /* 0x000000000000791b */ /* 0x020ff40003800000 */
.L_x_235:
[----:B------:R-:W-:Y:S05]  /*8500*/  BSYNC B0 ;  /* 0x0000000000007941 */ /* 0x000fea0003800000 */
.L_x_234:
[----:B------:R-:W-:Y:S05]  /*8510*/  BRA `(.L_x_236) ;  /* 0xffffffe400f87947 */ /* 0x000fea000383ffff */
.L_x_191:
[----:B0-----:R0:W1:Y:S02]  /*8520*/  SYNCS.PHASECHK.TRANS64.TRYWAIT P0, [R7+URZ], R2 ;  /* 0x00000002070075a7 */ /* 0x001064000800017f */
[----:B-1----:R-:W-:Y:S05]  /*8530*/  @!P0 NANOSLEEP.SYNCS 0x989680 ;  /* 0x009896800000895d */ /* 0x002fea0003900000 */
[----:B------:R-:W1:Y:S02]  /*8540*/  @!P0 SYNCS.PHASECHK.TRANS64 P0, [R7+URZ], R2 ;  /* 0x00000002070085a7 */ /* 0x000e64000800007f */
[----:B-1----:R-:W-:Y:S05]  /*8550*/  @!P0 BRA `(.L_x_191) ;  /* 0xfffffffc00f08947 */ /* 0x002fea000383ffff */
[----:B------:R-:W-:Y:S05]  /*8560*/  BRA `(.L_x_237) ;  /* 0xffffffe800387947 */ /* 0x000fea000383ffff */
.L_x_192:
[----:B0-----:R0:W1:Y:S02]  /*8570*/  SYNCS.PHASECHK.TRANS64.TRYWAIT P0, [R6+URZ], R3 ;  /* 0x00000003060075a7 */ /* 0x001064000800017f */
[----:B-1----:R-:W-:Y:S05]  /*8580*/  @!P0 NANOSLEEP.SYNCS 0x989680 ;  /* 0x009896800000895d */ /* 0x002fea0003900000 */
[----:B------:R-:W1:Y:S02]  /*8590*/  @!P0 SYNCS.PHASECHK.TRANS64 P0, [R6+URZ], R3 ;  /* 0x00000003060085a7 */ /* 0x000e64000800007f */
[----:B-1----:R-:W-:Y:S05]  /*85a0*/  @!P0 BRA `(.L_x_192) ;  /* 0xfffffffc00f08947 */ /* 0x002fea000383ffff */
[----:B------:R-:W-:Y:S05]  /*85b0*/  BRA `(.L_x_238) ;  /* 0xffffffe800487947 */ /* 0x000fea000383ffff */
.L_x_193:
[----:B0-----:R0:W1:Y:S02]  /*85c0*/  SYNCS.PHASECHK.TRANS64.TRYWAIT P0, [R7+URZ], R4 ;  /* 0x00000004070075a7 */ /* 0x001064000800017f */
[----:B-1----:R-:W-:Y:S05]  /*85d0*/  @!P0 NANOSLEEP.SYNCS 0x989680 ;  /* 0x009896800000895d */ /* 0x002fea0003900000 */
[----:B------:R-:W1:Y:S02]  /*85e0*/  @!P0 SYNCS.PHASECHK.TRANS64 P0, [R7+URZ], R4 ;  /* 0x00000004070085a7 */ /* 0x000e64000800007f */
[----:B-1----:R-:W-:Y:S05]  /*85f0*/  @!P0 BRA `(.L_x_193) ;  /* 0xfffffffc00f08947 */ /* 0x002fea000383ffff */
[----:B------:R-:W-:Y:S05]  /*8600*/  BRA `(.L_x_239) ;  /* 0xffffffe800587947 */ /* 0x000fea000383ffff */
.L_x_194:
[----:B0-----:R0:W1:Y:S02]  /*8610*/  SYNCS.PHASECHK.TRANS64.TRYWAIT P0, [R6+URZ], R3 ;  /* 0x00000003060075a7 */ /* 0x001064000800017f */
[----:B-1----:R-:W-:Y:S05]  /*8620*/  @!P0 NANOSLEEP.SYNCS 0x989680 ;  /* 0x009896800000895d */ /* 0x002fea0003900000 */
[----:B------:R-:W1:Y:S02]  /*8630*/  @!P0 SYNCS.PHASECHK.TRANS64 P0, [R6+URZ], R3 ;  /* 0x00000003060085a7 */ /* 0x000e64000800007f */
[----:B-1----:R-:W-:Y:S05]  /*8640*/  @!P0 BRA `(.L_x_194) ;  /* 0xfffffffc00f08947 */ /* 0x002fea000383ffff */
[----:B------:R-:W-:Y:S05]  /*8650*/  BRA `(.L_x_240) ;  /* 0xffffffe800687947 */ /* 0x000fea000383ffff */
.L_x_195:
[----:B0-----:R0:W1:Y:S02]  /*8660*/  SYNCS.PHASECHK.TRANS64.TRYWAIT P0, [R7+URZ], R4 ;  /* 0x00000004070075a7 */ /* 0x001064000800017f */
[----:B-1----:R-:W-:Y:S05]  /*8670*/  @!P0 NANOSLEEP.SYNCS 0x989680 ;  /* 0x009896800000895d */ /* 0x002fea0003900000 */
[----:B------:R-:W1:Y:S02]  /*8680*/  @!P0 SYNCS.PHASECHK.TRANS64 P0, [R7+URZ], R4 ;  /* 0x00000004070085a7 */ /* 0x000e64000800007f */
[----:B-1----:R-:W-:Y:S05]  /*8690*/  @!P0 BRA `(.L_x_195) ;  /* 0xfffffffc00f08947 */ /* 0x002fea000383ffff */
[----:B------:R-:W-:Y:S05]  /*86a0*/  BRA `(.L_x_241) ;  /* 0xffffffe800787947 */ /* 0x000fea000383ffff */
.L_x_196:
[----:B0-----:R0:W1:Y:S02]  /*86b0*/  SYNCS.PHASECHK.TRANS64.TRYWAIT P0, [R6+URZ], R3 ;  /* 0x00000003060075a7 */ /* 0x001064000800017f */
[----:B-1----:R-:W-:Y:S05]  /*86c0*/  @!P0 NANOSLEEP.SYNCS 0x989680 ;  /* 0x009896800000895d */ /* 0x002fea0003900000 */
[----:B------:R-:W1:Y:S02]  /*86d0*/  @!P0 SYNCS.PHASECHK.TRANS64 P0, [R6+URZ], R3 ;  /* 0x00000003060085a7 */ /* 0x000e64000800007f */
[----:B-1----:R-:W-:Y:S05]  /*86e0*/  @!P0 BRA `(.L_x_196) ;  /* 0xfffffffc00f08947 */ /* 0x002fea000383ffff */
[----:B------:R-:W-:Y:S05]  /*86f0*/  BRA `(.L_x_242) ;  /* 0xffffffe800887947 */ /* 0x000fea000383ffff */
.L_x_197:
[----:B0-----:R0:W1:Y:S02]  /*8700*/  SYNCS.PHASECHK.TRANS64.TRYWAIT P0, [R7+URZ], R4 ;  /* 0x00000004070075a7 */ /* 0x001064000800017f */
[----:B-1----:R-:W-:Y:S05]  /*8710*/  @!P0 NANOSLEEP.SYNCS 0x989680 ;  /* 0x009896800000895d */ /* 0x002fea0003900000 */
[----:B------:R-:W1:Y:S02]  /*8720*/  @!P0 SYNCS.PHASECHK.TRANS64 P0, [R7+URZ], R4 ;  /* 0x00000004070085a7 */ /* 0x000e64000800007f */
[----:B-1----:R-:W-:Y:S05]  /*8730*/  @!P0 BRA `(.L_x_197) ;  /* 0xfffffffc00f08947 */ /* 0x002fea000383ffff */
[----:B------:R-:W-:Y:S05]  /*8740*/  BRA `(.L_x_243) ;  /* 0xffffffe800987947 */ /* 0x000fea000383ffff */
.L_x_198:
[----:B0-----:R0:W1:Y:S02]  /*8750*/  SYNCS.PHASECHK.TRANS64.TRYWAIT P0, [R6+URZ], R3 ;  /* 0x00000003060075a7 */ /* 0x001064000800017f */
[----:B-1----:R-:W-:Y:S05]  /*8760*/  @!P0 NANOSLEEP.SYNCS 0x989680 ;  /* 0x009896800000895d */ /* 0x002fea0003900000 */
[----:B------:R-:W1:Y:S02]  /*8770*/  @!P0 SYNCS.PHASECHK.TRANS64 P0, [R6+URZ], R3 ;  /* 0x00000003060085a7 */ /* 0x000e64000800007f */
[----:B-1----:R-:W-:Y:S05]  /*8780*/  @!P0 BRA `(.L_x_198) ;  /* 0xfffffffc00f08947 */ /* 0x002fea000383ffff */
[----:B------:R-:W-:Y:S05]  /*8790*/  BRA `(.L_x_244) ;  /* 0xffffffe800a87947 */ /* 0x000fea000383ffff */
.L_x_199:
[----:B0-----:R0:W1:Y:S02]  /*87a0*/  SYNCS.PHASECHK.TRANS64.TRYWAIT P0, [R7+URZ], R4 ;  /* 0x00000004070075a7 */ /* 0x001064000800017f */
[----:B-1----:R-:W-:Y:S05]  /*87b0*/  @!P0 NANOSLEEP.SYNCS 0x989680 ;  /* 0x009896800000895d */ /* 0x002fea0003900000 */
[----:B------:R-:W1:Y:S02]  /*87c0*/  @!P0 SYNCS.PHASECHK.TRANS64 P0, [R7+URZ], R4 ;  /* 0x00000004070085a7 */ /* 0x000e64000800007f */
[----:B-1----:R-:W-:Y:S05]  /*87d0*/  @!P0 BRA `(.L_x_199) ;  /* 0xfffffffc00f08947 */ /* 0x002fea000383ffff */
[----:B------:R-:W-:Y:S05]  /*87e0*/  BRA `(.L_x_245) ;  /* 0xffffffe800b87947 */ /* 0x000fea000383ffff */
.L_x_200:
[----:B0-----:R0:W1:Y:S02]  /*87f0*/  SYNCS.PHASECHK.TRANS64.TRYWAIT P0, [R6+URZ], R3 ;  /* 0x00000003060075a7 */ /* 0x001064000800017f */
[----:B-1----:R-:W-:Y:S05]  /*8800*/  @!P0 NANOSLEEP.SYNCS 0x989680 ;  /* 0x009896800000895d */ /* 0x002fea0003900000 */
[----:B------:R-:W1:Y:S02]  /*8810*/  @!P0 SYNCS.PHASECHK.TRANS64 P0, [R6+URZ], R3 ;  /* 0x00000003060085a7 */ /* 0x000e64000800007f */
[----:B-1----:R-:W-:Y:S05]  /*8820*/  @!P0 BRA `(.L_x_200) ;  /* 0xfffffffc00f08947 */ /* 0x002fea000383ffff */
[----:B------:R-:W-:Y:S05]  /*8830*/  BRA `(.L_x_246) ;  /* 0xffffffe800c87947 */ /* 0x000fea000383ffff */
.L_x_201:
[----:B0-----:R0:W1:Y:S02]  /*8840*/  SYNCS.PHASECHK.TRANS64.TRYWAIT P0, [R7+URZ], R4 ;  /* 0x00000004070075a7 */ /* 0x001064000800017f */
[----:B-1----:R-:W-:Y:S05]  /*8850*/  @!P0 NANOSLEEP.SYNCS 0x989680 ;  /* 0x009896800000895d */ /* 0x002fea0003900000 */
[----:B------:R-:W1:Y:S02]  /*8860*/  @!P0 SYNCS.PHASECHK.TRANS64 P0, [R7+URZ], R4 ;  /* 0x00000004070085a7 */ /* 0x000e64000800007f */
[----:B-1----:R-:W-:Y:S05]  /*8870*/  @!P0 BRA `(.L_x_201) ;  /* 0xfffffffc00f08947 */ /* 0x002fea000383ffff */
[----:B------:R-:W-:Y:S05]  /*8880*/  BRA `(.L_x_247) ;  /* 0xffffffe800d87947 */ /* 0x000fea000383ffff */
.L_x_202:
[----:B0-----:R0:W1:Y:S02]  /*8890*/  SYNCS.PHASECHK.TRANS64.TRYWAIT P0, [R6+URZ], R3 ;  /* 0x00000003060075a7 */ /* 0x001064000800017f */
[----:B-1----:R-:W-:Y:S05]  /*88a0*/  @!P0 NANOSLEEP.SYNCS 0x989680 ;  /* 0x009896800000895d */ /* 0x002fea0003900000 */
[----:B------:R-:W1:Y:S02]  /*88b0*/  @!P0 SYNCS.PHASECHK.TRANS64 P0, [R6+URZ], R3 ;  /* 0x00000003060085a7 */ /* 0x000e64000800007f */
[----:B-1----:R-:W-:Y:S05]  /*88c0*/  @!P0 BRA `(.L_x_202) ;  /* 0xfffffffc00f08947 */ /* 0x002fea000383ffff */
[----:B------:R-:W-:Y:S05]  /*88d0*/  BRA `(.L_x_248) ;  /* 0xffffffe800e87947 */ /* 0x000fea000383ffff */
.L_x_203:
[----:B0-----:R0:W1:Y:S02]  /*88e0*/  SYNCS.PHASECHK.TRANS64.TRYWAIT P0, [R7+URZ], R4 ;  /* 0x00000004070075a7 */ /* 0x001064000800017f */
[----:B-1----:R-:W-:Y:S05]  /*88f0*/  @!P0 NANOSLEEP.SYNCS 0x989680 ;  /* 0x009896800000895d */ /* 0x002fea0003900000 */
[----:B------:R-:W1:Y:S02]  /*8900*/  @!P0 SYNCS.PHASECHK.TRANS64 P0, [R7+URZ], R4 ;  /* 0x00000004070085a7 */ /* 0x000e64000800007f */
[----:B-1----:R-:W-:Y:S05]  /*8910*/  @!P0 BRA `(.L_x_203) ;  /* 0xfffffffc00f08947 */ /* 0x002fea000383ffff */
[----:B------:R-:W-:Y:S05]  /*8920*/  BRA `(.L_x_249) ;  /* 0xffffffe800f87947 */ /* 0x000fea000383ffff */
.L_x_204:
[----:B0-----:R0:W1:Y:S02]  /*8930*/  SYNCS.PHASECHK.TRANS64.TRYWAIT P0, [R6+URZ], R3 ;  /* 0x00000003060075a7 */ /* 0x001064000800017f */
[----:B-1----:R-:W-:Y:S05]  /*8940*/  @!P0 NANOSLEEP.SYNCS 0x989680 ;  /* 0x009896800000895d */ /* 0x002fea0003900000 */
[----:B------:R-:W1:Y:S02]  /*8950*/  @!P0 SYNCS.PHASECHK.TRANS64 P0, [R6+URZ], R3 ;  /* 0x00000003060085a7 */ /* 0x000e64000800007f */
[----:B-1----:R-:W-:Y:S05]  /*8960*/  @!P0 BRA `(.L_x_204) ;  /* 0xfffffffc00f08947 */ /* 0x002fea000383ffff */
[----:B------:R-:W-:Y:S05]  /*8970*/  BRA `(.L_x_250) ;  /* 0xffffffec00087947 */ /* 0x000fea000383ffff */
.L_x_205:
[----:B0-----:R0:W1:Y:S02]  /*8980*/  SYNCS.PHASECHK.TRANS64.TRYWAIT P0, [R7+URZ], R4 ;  /* 0x00000004070075a7 */ /* 0x001064000800017f */
[----:B-1----:R-:W-:Y:S05]  /*8990*/  @!P0 NANOSLEEP.SYNCS 0x989680 ;  /* 0x009896800000895d */ /* 0x002fea0003900000 */
[----:B------:R-:W1:Y:S02]  /*89a0*/  @!P0 SYNCS.PHASECHK.TRANS64 P0, [R7+URZ], R4 ;  /* 0x00000004070085a7 */ /* 0x000e64000800007f */
[----:B-1----:R-:W-:Y:S05]  /*89b0*/  @!P0 BRA `(.L_x_205) ;  /* 0xfffffffc00f08947 */ /* 0x002fea000383ffff */
[----:B------:R-:W-:Y:S05]  /*89c0*/  BRA `(.L_x_251) ;  /* 0xffffffec00187947 */ /* 0x000fea000383ffff */
.L_x_206:
[----:B0-----:R0:W1:Y:S02]  /*89d0*/  SYNCS.PHASECHK.TRANS64.TRYWAIT P0, [R6+URZ], R3 ;  /* 0x00000003060075a7 */ /* 0x001064000800017f */
[----:B-1----:R-:W-:Y:S05]  /*89e0*/  @!P0 NANOSLEEP.SYNCS 0x989680 ;  /* 0x009896800000895d */ /* 0x002fea0003900000 */
[----:B------:R-:W1:Y:S02]  /*89f0*/  @!P0 SYNCS.PHASECHK.TRANS64 P0, [R6+URZ], R3 ;  /* 0x00000003060085a7 */ /* 0x000e64000800007f */
[----:B-1----:R-:W-:Y:S05]  /*8a00*/  @!P0 BRA `(.L_x_206) ;  /* 0xfffffffc00f08947 */ /* 0x002fea000383ffff */
[----:B------:R-:W-:Y:S05]  /*8a10*/  BRA `(.L_x_252) ;  /* 0xffffffec00287947 */ /* 0x000fea000383ffff */
.L_x_207:
[----:B0-----:R0:W1:Y:S02]  /*8a20*/  SYNCS.PHASECHK.TRANS64.TRYWAIT P0, [R7+URZ], R4 ;  /* 0x00000004070075a7 */ /* 0x001064000800017f */
[----:B-1----:R-:W-:Y:S05]  /*8a30*/  @!P0 NANOSLEEP.SYNCS 0x989680 ;  /* 0x009896800000895d */ /* 0x002fea0003900000 */
[----:B------:R-:W1:Y:S02]  /*8a40*/  @!P0 SYNCS.PHASECHK.TRANS64 P0, [R7+URZ], R4 ;  /* 0x00000004070085a7 */ /* 0x000e64000800007f */
[----:B-1----:R-:W-:Y:S05]  /*8a50*/  @!P0 BRA `(.L_x_207) ;  /* 0xfffffffc00f08947 */ /* 0x002fea000383ffff */
[----:B------:R-:W-:Y:S05]  /*8a60*/  BRA `(.L_x_253) ;  /* 0xffffffec00387947 */ /* 0x000fea000383ffff */
.L_x_208:
[----:B0-----:R0:W1:Y:S02]  /*8a70*/  SYNCS.PHASECHK.TRANS64.TRYWAIT P0, [R6+URZ], R3 ;  /* 0x00000003060075a7 */ /* 0x001064000800017f */
[----:B-1----:R-:W-:Y:S05]  /*8a80*/  @!P0 NANOSLEEP.SYNCS 0x989680 ;  /* 0x009896800000895d */ /* 0x002fea0003900000 */
[----:B------:R-:W1:Y:S02]  /*8a90*/  @!P0 SYNCS.PHASECHK.TRANS64 P0, [R6+URZ], R3 ;  /* 0x00000003060085a7 */ /* 0x000e64000800007f */
[----:B-1----:R-:W-:Y:S05]  /*8aa0*/  @!P0 BRA `(.L_x_208) ;  /* 0xfffffffc00f08947 */ /* 0x002fea000383ffff */
[----:B------:R-:W-:Y:S05]  /*8ab0*/  BRA `(.L_x_254) ;  /* 0xffffffec00487947 */ /* 0x000fea000383ffff */
.L_x_209:
[----:B0-----:R0:W1:Y:S02]  /*8ac0*/  SYNCS.PHASECHK.TRANS64.TRYWAIT P0, [R7+URZ], R4 ;  /* 0x00000004070075a7 */ /* 0x001064000800017f */
[----:B-1----:R-:W-:Y:S05]  /*8ad0*/  @!P0 NANOSLEEP.SYNCS 0x989680 ;  /* 0x009896800000895d */ /* 0x002fea0003900000 */
[----:B------:R-:W1:Y:S02]  /*8ae0*/  @!P0 SYNCS.PHASECHK.TRANS64 P0, [R7+URZ], R4 ;  /* 0x00000004070085a7 */ /* 0x000e64000800007f */
[----:B-1----:R-:W-:Y:S05]  /*8af0*/  @!P0 BRA `(.L_x_209) ;  /* 0xfffffffc00f08947 */ /* 0x002fea000383ffff */
[----:B------:R-:W-:Y:S05]  /*8b00*/  BRA `(.L_x_255) ;  /* 0xffffffec00587947 */ /* 0x000fea000383ffff */
.L_x_210:
[----:B0-----:R0:W1:Y:S02]  /*8b10*/  SYNCS.PHASECHK.TRANS64.TRYWAIT P0, [R6+URZ], R3 ;  /* 0x00000003060075a7 */ /* 0x001064000800017f */
[----:B-1----:R-:W-:Y:S05]  /*8b20*/  @!P0 NANOSLEEP.SYNCS 0x989680 ;  /* 0x009896800000895d */ /* 0x002fea0003900000 */
[----:B------:R-:W1:Y:S02]  /*8b30*/  @!P0 SYNCS.PHASECHK.TRANS64 P0, [R6+URZ], R3 ;  /* 0x00000003060085a7 */ /* 0x000e64000800007f */
[----:B-1----:R-:W-:Y:S05]  /*8b40*/  @!P0 BRA `(.L_x_210) ;  /* 0xfffffffc00f08947 */ /* 0x002fea000383ffff */
[----:B------:R-:W-:Y:S05]  /*8b50*/  BRA `(.L_x_256) ;  /* 0xffffffec00687947 */ /* 0x000fea000383ffff */
.L_x_211:
[----:B0-----:R0:W1:Y:S02]  /*8b60*/  SYNCS.PHASECHK.TRANS64.TRYWAIT P0, [R7+URZ], R4 ;  /* 0x00000004070075a7 */ /* 0x001064000800017f */
[----:B-1----:R-:W-:Y:S05]  /*8b70*/  @!P0 NANOSLEEP.SYNCS 0x989680 ;  /* 0x009896800000895d */ /* 0x002fea0003900000 */
[----:B------:R-:W1:Y:S02]  /*8b80*/  @!P0 SYNCS.PHASECHK.TRANS64 P0, [R7+URZ], R4 ;  /* 0x00000004070085a7 */ /* 0x000e64000800007f */
[----:B-1----:R-:W-:Y:S05]  /*8b90*/  @!P0 BRA `(.L_x_211) ;  /* 0xfffffffc00f08947 */ /* 0x002fea000383ffff */
[----:B------:R-:W-:Y:S05]  /*8ba0*/  BRA `(.L_x_257) ;  /* 0xffffffec00787947 */ /* 0x000fea000383ffff */
.L_x_212:
[----:B0-----:R0:W1:Y:S02]  /*8bb0*/  SYNCS.PHASECHK.TRANS64.TRYWAIT P0, [R6+URZ], R3 ;  /* 0x00000003060075a7 */ /* 0x001064000800017f */
[----:B-1----:R-:W-:Y:S05]  /*8bc0*/  @!P0 NANOSLEEP.SYNCS 0x989680 ;  /* 0x009896800000895d */ /* 0x002fea0003900000 */
[----:B------:R-:W1:Y:S02]  /*8bd0*/  @!P0 SYNCS.PHASECHK.TRANS64 P0, [R6+URZ], R3 ;  /* 0x00000003060085a7 */ /* 0x000e64000800007f */
[----:B-1----:R-:W-:Y:S05]  /*8be0*/  @!P0 BRA `(.L_x_212) ;  /* 0xfffffffc00f08947 */ /* 0x002fea000383ffff */
[----:B------:R-:W-:Y:S05]  /*8bf0*/  BRA `(.L_x_258) ;  /* 0xffffffec00887947 */ /* 0x000fea000383ffff */
.L_x_213:
[----:B0-----:R0:W1:Y:S02]  /*8c00*/  SYNCS.PHASECHK.TRANS64.TRYWAIT P0, [R7+URZ], R4 ;  /* 0x00000004070075a7 */ /* 0x001064000800017f */
[----:B-1----:R-:W-:Y:S05]  /*8c10*/  @!P0 NANOSLEEP.SYNCS 0x989680 ;  /* 0x009896800000895d */ /* 0x002fea0003900000 */
[----:B------:R-:W1:Y:S02]  /*8c20*/  @!P0 SYNCS.PHASECHK.TRANS64 P0, [R7+URZ], R4 ;  /* 0x00000004070085a7 */ /* 0x000e64000800007f */
[----:B-1----:R-:W-:Y:S05]  /*8c30*/  @!P0 BRA `(.L_x_213) ;  /* 0xfffffffc00f08947 */ /* 0x002fea000383ffff */
[----:B------:R-:W-:Y:S05]  /*8c40*/  BRA `(.L_x_259) ;  /* 0xffffffec00987947 */ /* 0x000fea000383ffff */
.L_x_214:
[----:B0-----:R0:W1:Y:S02]  /*8c50*/  SYNCS.PHASECHK.TRANS64.TRYWAIT P0, [R6+URZ], R3 ;  /* 0x00000003060075a7 */ /* 0x001064000800017f */
[----:B-1----:R-:W-:Y:S05]  /*8c60*/  @!P0 NANOSLEEP.SYNCS 0x989680 ;  /* 0x009896800000895d */ /* 0x002fea0003900000 */
[----:B------:R-:W1:Y:S02]  /*8c70*/  @!P0 SYNCS.PHASECHK.TRANS64 P0, [R6+URZ], R3 ;  /* 0x00000003060085a7 */ /* 0x000e64000800007f */
[----:B-1----:R-:W-:Y:S05]  /*8c80*/  @!P0 BRA `(.L_x_214) ;  /* 0xfffffffc00f08947 */ /* 0x002fea000383ffff */
[----:B------:R-:W-:Y:S05]  /*8c90*/  BRA `(.L_x_260) ;  /* 0xffffffec00a87947 */ /* 0x000fea000383ffff */
.L_x_215:
[----:B0-----:R0:W1:Y:S02]  /*8ca0*/  SYNCS.PHASECHK.TRANS64.TRYWAIT P0, [R7+URZ], R4 ;  /* 0x00000004070075a7 */ /* 0x001064000800017f */
[----:B-1----:R-:W-:Y:S05]  /*8cb0*/  @!P0 NANOSLEEP.SYNCS 0x989680 ;  /* 0x009896800000895d */ /* 0x002fea0003900000 */
[----:B------:R-:W1:Y:S02]  /*8cc0*/  @!P0 SYNCS.PHASECHK.TRANS64 P0, [R7+URZ], R4 ;  /* 0x00000004070085a7 */ /* 0x000e64000800007f */
[----:B-1----:R-:W-:Y:S05]  /*8cd0*/  @!P0 BRA `(.L_x_215) ;  /* 0xfffffffc00f08947 */ /* 0x002fea000383ffff */
[----:B------:R-:W-:Y:S05]  /*8ce0*/  BRA `(.L_x_261) ;  /* 0xffffffec00b87947 */ /* 0x000fea000383ffff */
.L_x_216:
[----:B0-----:R0:W1:Y:S02]  /*8cf0*/  SYNCS.PHASECHK.TRANS64.TRYWAIT P0, [R6+URZ], R3 ;  /* 0x00000003060075a7 */ /* 0x001064000800017f */
[----:B-1----:R-:W-:Y:S05]  /*8d00*/  @!P0 NANOSLEEP.SYNCS 0x989680 ;  /* 0x009896800000895d */ /* 0x002fea0003900000 */
[----:B------:R-:W1:Y:S02]  /*8d10*/  @!P0 SYNCS.PHASECHK.TRANS64 P0, [R6+URZ], R3 ;  /* 0x00000003060085a7 */ /* 0x000e64000800007f */
[----:B-1----:R-:W-:Y:S05]  /*8d20*/  @!P0 BRA `(.L_x_216) ;  /* 0xfffffffc00f08947 */ /* 0x002fea000383ffff */
[----:B------:R-:W-:Y:S05]  /*8d30*/  BRA `(.L_x_262) ;  /* 0xffffffec00c87947 */ /* 0x000fea000383ffff */
.L_x_217:
[----:B0-----:R0:W1:Y:S02]  /*8d40*/  SYNCS.PHASECHK.TRANS64.TRYWAIT P0, [R7+URZ], R4 ;  /* 0x00000004070075a7 */ /* 0x001064000800017f */
[----:B-1----:R-:W-:Y:S05]  /*8d50*/  @!P0 NANOSLEEP.SYNCS 0x989680 ;  /* 0x009896800000895d */ /* 0x002fea0003900000 */
[----:B------:R-:W1:Y:S02]  /*8d60*/  @!P0 SYNCS.PHASECHK.TRANS64 P0, [R7+URZ], R4 ;  /* 0x00000004070085a7 */ /* 0x000e64000800007f */
[----:B-1----:R-:W-:Y:S05]  /*8d70*/  @!P0 BRA `(.L_x_217) ;  /* 0xfffffffc00f08947 */ /* 0x002fea000383ffff */
[----:B------:R-:W-:Y:S05]  /*8d80*/  BRA `(.L_x_263) ;  /* 0xffffffec00d87947 */ /* 0x000fea000383ffff */
.L_x_218:
[----:B0-----:R0:W1:Y:S02]  /*8d90*/  SYNCS.PHASECHK.TRANS64.TRYWAIT P0, [R6+URZ], R3 ;  /* 0x00000003060075a7 */ /* 0x001064000800017f */
[----:B-1----:R-:W-:Y:S05]  /*8da0*/  @!P0 NANOSLEEP.SYNCS 0x989680 ;  /* 0x009896800000895d */ /* 0x002fea0003900000 */
[----:B------:R-:W1:Y:S02]  /*8db0*/  @!P0 SYNCS.PHASECHK.TRANS64 P0, [R6+URZ], R3 ;  /* 0x00000003060085a7 */ /* 0x000e64000800007f */
[----:B-1----:R-:W-:Y:S05]  /*8dc0*/  @!P0 BRA `(.L_x_218) ;  /* 0xfffffffc00f08947 */ /* 0x002fea000383ffff */
[----:B------:R-:W-:Y:S05]  /*8dd0*/  BRA `(.L_x_264) ;  /* 0xffffffec00e87947 */ /* 0x000fea000383ffff */
.L_x_219:
[----:B0-----:R0:W1:Y:S02]  /*8de0*/  SYNCS.PHASECHK.TRANS64.TRYWAIT P0, [R7+URZ], R4 ;  /* 0x00000004070075a7 */ /* 0x001064000800017f */
[----:B-1----:R-:W-:Y:S05]  /*8df0*/  @!P0 NANOSLEEP.SYNCS 0x989680 ;  /* 0x009896800000895d */ /* 0x002fea0003900000 */
[----:B------:R-:W1:Y:S02]  /*8e00*/  @!P0 SYNCS.PHASECHK.TRANS64 P0, [R7+URZ], R4 ;  /* 0x00000004070085a7 */ /* 0x000e64000800007f */
[----:B-1----:R-:W-:Y:S05]  /*8e10*/  @!P0 BRA `(.L_x_219) ;  /* 0xfffffffc00f08947 */ /* 0x002fea000383ffff */
[----:B------:R-:W-:Y:S05]  /*8e20*/  BRA `(.L_x_265) ;  /* 0xffffffec00f87947 */ /* 0x000fea000383ffff */
.L_x_220:
[----:B0-----:R0:W1:Y:S02]  /*8e30*/  SYNCS.PHASECHK.TRANS64.TRYWAIT P0, [R6+URZ], R3 ;  /* 0x00000003060075a7 */ /* 0x001064000800017f */
[----:B-1----:R-:W-:Y:S05]  /*8e40*/  @!P0 NANOSLEEP.SYNCS 0x989680 ;  /* 0x009896800000895d */ /* 0x002fea0003900000 */
[----:B------:R-:W1:Y:S02]  /*8e50*/  @!P0 SYNCS.PHASECHK.TRANS64 P0, [R6+URZ], R3 ;  /* 0x00000003060085a7 */ /* 0x000e64000800007f */
[----:B-1----:R-:W-:Y:S05]  /*8e60*/  @!P0 BRA `(.L_x_220) ;  /* 0xfffffffc00f08947 */ /* 0x002fea000383ffff */
[----:B------:R-:W-:Y:S05]  /*8e70*/  BRA `(.L_x_266) ;  /* 0xfffffff000087947 */ /* 0x000fea000383ffff */
.L_x_221:
[----:B0-----:R0:W1:Y:S02]  /*8e80*/  SYNCS.PHASECHK.TRANS64.TRYWAIT P0, [R7+URZ], R4 ;  /* 0x00000004070075a7 */ /* 0x001064000800017f */
[----:B-1----:R-:W-:Y:S05]  /*8e90*/  @!P0 NANOSLEEP.SYNCS 0x989680 ;  /* 0x009896800000895d */ /* 0x002fea0003900000 */
[----:B------:R-:W1:Y:S02]  /*8ea0*/  @!P0 SYNCS.PHASECHK.TRANS64 P0, [R7+URZ], R4 ;  /* 0x00000004070085a7 */ /* 0x000e64000800007f */
[----:B-1----:R-:W-:Y:S05]  /*8eb0*/  @!P0 BRA `(.L_x_221) ;  /* 0xfffffffc00f08947 */ /* 0x002fea000383ffff */
[----:B------:R-:W-:Y:S05]  /*8ec0*/  BRA `(.L_x_267) ;  /* 0xfffffff000187947 */ /* 0x000fea000383ffff */
.L_x_222:
[----:B0-----:R0:W1:Y:S02]  /*8ed0*/  SYNCS.PHASECHK.TRANS64.TRYWAIT P0, [R6+URZ], R3 ;  /* 0x00000003060075a7 */ /* 0x001064000800017f */
[----:B-1----:R-:W-:Y:S05]  /*8ee0*/  @!P0 NANOSLEEP.SYNCS 0x989680 ;  /* 0x009896800000895d */ /* 0x002fea0003900000 */
[----:B------:R-:W1:Y:S02]  /*8ef0*/  @!P0 SYNCS.PHASECHK.TRANS64 P0, [R6+URZ], R3 ;  /* 0x00000003060085a7 */ /* 0x000e64000800007f */
[----:B-1----:R-:W-:Y:S05]  /*8f00*/  @!P0 BRA `(.L_x_222) ;  /* 0xfffffffc00f08947 */ /* 0x002fea000383ffff */
[----:B------:R-:W-:Y:S05]  /*8f10*/  BRA `(.L_x_268) ;  /* 0xfffffff000287947 */ /* 0x000fea000383ffff */
.L_x_223:
[----:B0-----:R0:W1:Y:S02]  /*8f20*/  SYNCS.PHASECHK.TRANS64.TRYWAIT P0, [R7+URZ], R4 ;  /* 0x00000004070075a7 */ /* 0x001064000800017f */
[----:B-1----:R-:W-:Y:S05]  /*8f30*/  @!P0 NANOSLEEP.SYNCS 0x989680 ;  /* 0x009896800000895d */ /* 0x002fea0003900000 */
[----:B------:R-:W1:Y:S02]  /*8f40*/  @!P0 SYNCS.PHASECHK.TRANS64 P0, [R7+URZ], R4 ;  /* 0x00000004070085a7 */ /* 0x000e64000800007f */
[----:B-1----:R-:W-:Y:S05]  /*8f50*/  @!P0 BRA `(.L_x_223) ;  /* 0xfffffffc00f08947 */ /* 0x002fea000383ffff */
[----:B------:R-:W-:Y:S05]  /*8f60*/  BRA `(.L_x_269) ;  /* 0xfffffff000387947 */ /* 0x000fea000383ffff */
.L_x_224:
[----:B0-----:R0:W1:Y:S02]  /*8f70*/  SYNCS.PHASECHK.TRANS64.TRYWAIT P0, [R6+URZ], R3 ;  /* 0x00000003060075a7 */ /* 0x001064000800017f */
[----:B-1----:R-:W-:Y:S05]  /*8f80*/  @!P0 NANOSLEEP.SYNCS 0x989680 ;  /* 0x009896800000895d */ /* 0x002fea0003900000 */
[----:B------:R-:W1:Y:S02]  /*8f90*/  @!P0 SYNCS.PHASECHK.TRANS64 P0, [R6+URZ], R3 ;  /* 0x00000003060085a7 */ /* 0x000e64000800007f */
[----:B-1----:R-:W-:Y:S05]  /*8fa0*/  @!P0 BRA `(.L_x_224) ;  /* 0xfffffffc00f08947 */ /* 0x002fea000383ffff */
[----:B------:R-:W-:Y:S05]  /*8fb0*/  BRA `(.L_x_270) ;  /* 0xfffffff000487947 */ /* 0x000fea000383ffff */
.L_x_225:
[----:B0-----:R0:W1:Y:S02]  /*8fc0*/  SYNCS.PHASECHK.TRANS64.TRYWAIT P0, [R7+URZ], R4 ;  /* 0x00000004070075a7 */ /* 0x001064000800017f */
[----:B-1----:R-:W-:Y:S05]  /*8fd0*/  @!P0 NANOSLEEP.SYNCS 0x989680 ;  /* 0x009896800000895d */ /* 0x002fea0003900000 */
[----:B------:R-:W1:Y:S02]  /*8fe0*/  @!P0 SYNCS.PHASECHK.TRANS64 P0, [R7+URZ], R4 ;  /* 0x00000004070085a7 */ /* 0x000e64000800007f */
[----:B-1----:R-:W-:Y:S05]  /*8ff0*/  @!P0 BRA `(.L_x_225) ;  /* 0xfffffffc00f08947 */ /* 0x002fea000383ffff */
[----:B------:R-:W-:Y:S05]  /*9000*/  BRA `(.L_x_271) ;  /* 0xfffffff000587947 */ /* 0x000fea000383ffff */
.L_x_226:
[----:B-1----:R1:W2:Y:S02]  /*9010*/  SYNCS.PHASECHK.TRANS64.TRYWAIT P0, [R6+URZ], R3 ;  /* 0x00000003060075a7 */ /* 0x0022a4000800017f */
[----:B--2---:R-:W-:Y:S05]  /*9020*/  @!P0 NANOSLEEP.SYNCS 0x989680 ;  /* 0x009896800000895d */ /* 0x004fea0003900000 */
[----:B------:R-:W2:Y:S02]  /*9030*/  @!P0 SYNCS.PHASECHK.TRANS64 P0, [R6+URZ], R3 ;  /* 0x00000003060085a7 */ /* 0x000ea4000800007f */
[----:B--2---:R-:W-:Y:S05]  /*9040*/  @!P0 BRA `(.L_x_226) ;  /* 0xfffffffc00f08947 */ /* 0x004fea000383ffff */
[----:B------:R-:W-:Y:S05]  /*9050*/  BRA `(.L_x_272) ;  /* 0xfffffff000607947 */ /* 0x000fea000383ffff */
.L_x_273:
[----:B------:R-:W-:-:S00]  /*9060*/  BRA `(.L_x_273) ;  /* 0xfffffffc00fc7947 */ /* 0x000fc0000383ffff */
[----:B------:R-:W-:-:S00]  /*9070*/  NOP ;  /* 0x0000000000007918 */ /* 0x000fc00000000000 */
        /* <DEDUP_REMOVED lines=8> */
.L_x_274:


//--------------------- .nv.global.init           --------------------------
	.section	.nv.global.init,"aw",@progbits
.nv.global.init:
	.type		$str$22,@object
	.size		$str$22,($str$23 - $str$22)
$str$22:
        /*0000*/ 	.byte	0x6b, 0x5f, 0x74, 0x69, 0x6c, 0x65, 0x5f, 0x63, 0x6f, 0x75, 0x6e, 0x74, 0x20, 0x3e, 0x3d, 0x20
        /*0010*/ 	.byte	0x31, 0x00
	.type		$str$23,@object
	.size		$str$23,(__unnamed_1 - $str$23)
$str$23:
        /*0012*/ 	.byte	0x2f, 0x74, 0x6d, 0x70, 0x2f, 0x63, 0x75, 0x74, 0x6c, 0x61, 0x73, 0x73, 0x5f, 0x73, 0x77, 0x65
        /*0022*/ 	.byte	0x65, 0x70, 0x5f, 0x73, 0x72, 0x63, 0x2f, 0x69, 0x6e, 0x63, 0x6c, 0x75, 0x64, 0x65, 0x2f, 0x63
        /*0032*/ 	.byte	0x75, 0x74, 0x6c, 0x61, 0x73, 0x73, 0x2f, 0x67, 0x65, 0x6d, 0x6d, 0x2f, 0x63, 0x6f, 0x6c, 0x6c
        /*0042*/ 	.byte	0x65, 0x63, 0x74, 0x69, 0x76, 0x65, 0x2f, 0x73, 0x6d, 0x39, 0x30, 0x5f, 0x6d, 0x6d, 0x61, 0x5f
        /*0052*/ 	.byte	0x74, 0x6d, 0x61, 0x5f, 0x67, 0x6d, 0x6d, 0x61, 0x5f, 0x73, 0x73, 0x5f, 0x77, 0x61, 0x72, 0x70
        /*0062*/ 	.byte	0x73, 0x70, 0x65, 0x63, 0x69, 0x61, 0x6c, 0x69, 0x7a, 0x65, 0x64, 0x2e, 0x68, 0x70, 0x70, 0x00
	.type		__unnamed_1,@object
	.size		__unnamed_1,(.L_0 - __unnamed_1)
__unnamed_1:
        /*0072*/ 	.byte	0x76, 0x6f, 0x69, 0x64, 0x20, 0x63, 0x75, 0x74, 0x6c, 0x61, 0x73, 0x73, 0x3a, 0x3a, 0x67, 0x65
        /* <DEDUP_REMOVED lines=173> */
.L_0:


//--------------------- .nv.shared._ZN7cutlass13device_kernelINS_4gemm6kernel13GemmUniversalIN4cute5tupleIJiiiiEEENS1_10collective13CollectiveMmaINS1_34MainloopSm90TmaGmmaWarpSpecializedILi37ENS5_IJNS4_1CILi4EEENSA_ILi2EEENSA_ILi1EEEEEENS1_32KernelTmaWarpSpecializedPingpongEEENS5_IJNSA_ILi64EEENSA_ILi128EEENSA_ILi32EEEEEEaNS5_IJlSD_lEEEaSL_NS4_8TiledMMAINS4_8MMA_AtomIJNS4_4SM904GMMA27MMA_64x128x32_S32S8S8_SS_TNEEEENS4_6LayoutINS5_IJSD_SD_SD_EEENS5_IJNSA_ILi0EEESU_SU_EEEEENS5_IJNS4_10UnderscoreESX_SX_EEEEENS4_23SM90_TMA_LOAD_MULTICASTENS4_14ComposedLayoutINS4_7SwizzleILi1ELi4ELi3EEENS4_18smem_ptr_flag_bitsILi8EEENSS_INS5_IJNSA_ILi8EEESJ_EEENS5_IJSJ_SD_EEEEEEEvNS4_8identityES10_S1A_vS1B_EENS_8epilogue10collective6detail29Sm90TmaWarpSpecializedAdapterINS1E_15DefaultEpilogueIaSL_SL_NS1D_6thread17LinearCombinationIaLi1EiiLNS1I_9ScaleType4KindE0ELNS_15FloatRoundStyleE2EaEENS1_15EpilogueDefaultEEEEEvvEEEEvNT_6ParamsE --------------------------
	.section	.nv.shared._ZN7cutlass13device_kernelINS_4gemm6kernel13GemmUniversalIN4cute5tupleIJiiiiEEENS1_10collective13CollectiveMmaINS1_34MainloopSm90TmaGmmaWarpSpecializedILi37ENS5_IJNS4_1CILi4EEENSA_ILi2EEENSA_ILi1EEEEEENS1_32KernelTmaWarpSpecializedPingpongEEENS5_IJNSA_ILi64EEENSA_ILi128EEENSA_ILi32EEEEEEaNS5_IJlSD_lEEEaSL_NS4_8TiledMMAINS4_8MMA_AtomIJNS4_4SM904GMMA27MMA_64x128x32_S32S8S8_SS_TNEEEENS4_6LayoutINS5_IJSD_SD_SD_EEENS5_IJNSA_ILi0EEESU_SU_EEEEENS5_IJNS4_10UnderscoreESX_SX_EEEEENS4_23SM90_TMA_LOAD_MULTICASTENS4_14ComposedLayoutINS4_7SwizzleILi1ELi4ELi3EEENS4_18smem_ptr_flag_bitsILi8EEENSS_INS5_IJNSA_ILi8EEESJ_EEENS5_IJSJ_SD_EEEEEEEvNS4_8identityES10_S1A_vS1B_EENS_8epilogue10collective6detail29Sm90TmaWarpSpecializedAdapterINS1E_15DefaultEpilogueIaSL_SL_NS1D_6thread17LinearCombinationIaLi1EiiLNS1I_9ScaleType4KindE0ELNS_15FloatRoundStyleE2EaEENS1_15EpilogueDefaultEEEEEvvEEEEvNT_6ParamsE,"aw",@nobits
	.sectionflags	@""
	.align	16
	.zero		1024


//--------------------- .nv.shared.reserved.0     --------------------------
	.section	.nv.shared.reserved.0,"aw",@nobits
	.weak		__nv_reservedSMEM_offset_0_alias
	.size		__nv_reservedSMEM_offset_0_alias, 0, 0
	.other		__nv_reservedSMEM_offset_0_alias,@"STO_CUDA_RESERVED_SHARED STV_DEFAULT"
__nv_reservedSMEM_offset_0_alias:
	.zero		0


//--------------------- .nv.global                --------------------------
	.section	.nv.global,"aw",@nobits
.nv.global:
	.type		_ZN40_INTERNAL_6392b427_4_k_cu_2fa7bebf_223324cute1_E,@object
	.size		_ZN40_INTERNAL_6392b427_4_k_cu_2fa7bebf_223324cute1_E,(_ZN40_INTERNAL_6392b427_4_k_cu_2fa7bebf_223324cuda3std3__45__cpo6cbeginE - _ZN40_INTERNAL_6392b427_4_k_cu_2fa7bebf_223324cute1_E)
_ZN40_INTERNAL_6392b427_4_k_cu_2fa7bebf_223324cute1_E:
	.zero		1
	.type		_ZN40_INTERNAL_6392b427_4_k_cu_2fa7bebf_223324cuda3std3__45__cpo6cbeginE,@object
	.size		_ZN40_INTERNAL_6392b427_4_k_cu_2fa7bebf_223324cuda3std3__45__cpo6cbeginE,(_ZN40_INTERNAL_6392b427_4_k_cu_2fa7bebf_223324cuda3std3__48in_placeE - _ZN40_INTERNAL_6392b427_4_k_cu_2fa7bebf_223324cuda3std3__45__cpo6cbeginE)
_ZN40_INTERNAL_6392b427_4_k_cu_2fa7bebf_223324cuda3std3__45__cpo6cbeginE:
	.zero		1
	.type		_ZN40_INTERNAL_6392b427_4_k_cu_2fa7bebf_223324cuda3std3__48in_placeE,@object
	.size		_ZN40_INTERNAL_6392b427_4_k_cu_2fa7bebf_223324cuda3std3__48in_placeE,(_ZN40_INTERNAL_6392b427_4_k_cu_2fa7bebf_223324cuda3std6ranges3__45__cpo9iter_moveE - _ZN40_INTERNAL_6392b427_4_k_cu_2fa7bebf_223324cuda3std3__48in_placeE)
_ZN40_INTERNAL_6392b427_4_k_cu_2fa7bebf_223324cuda3std3__48in_placeE:
	.zero		1
	.type		_ZN40_INTERNAL_6392b427_4_k_cu_2fa7bebf_223324cuda3std6ranges3__45__cpo9iter_moveE,@object
	.size		_ZN40_INTERNAL_6392b427_4_k_cu_2fa7bebf_223324cuda3std6ranges3__45__cpo9iter_moveE,(_ZN40_INTERNAL_6392b427_4_k_cu_2fa7bebf_223324cuda3std3__45__cpo5beginE - _ZN40_INTERNAL_6392b427_4_k_cu_2fa7bebf_223324cuda3std6ranges3__45__cpo9iter_moveE)
_ZN40_INTERNAL_6392b427_4_k_cu_2fa7bebf_223324cuda3std6ranges3__45__cpo9iter_moveE:
	.zero		1
	.type		_ZN40_INTERNAL_6392b427_4_k_cu_2fa7bebf_223324cuda3std3__45__cpo5beginE,@object
	.size		_ZN40_INTERNAL_6392b427_4_k_cu_2fa7bebf_223324cuda3std3__45__cpo5beginE,(_ZN40_INTERNAL_6392b427_4_k_cu_2fa7bebf_223324cuda3std3__442_GLOBAL__N__6392b427_4_k_cu_2fa7bebf_223326ignoreE - _ZN40_INTERNAL_6392b427_4_k_cu_2fa7bebf_223324cuda3std3__45__cpo5beginE)
_ZN40_INTERNAL_6392b427_4_k_cu_2fa7bebf_223324cuda3std3__45__cpo5beginE:
	.zero		1
	.type		_ZN40_INTERNAL_6392b427_4_k_cu_2fa7bebf_223324cuda3std3__442_GLOBAL__N__6392b427_4_k_cu_2fa7bebf_223326ignoreE,@object
	.size		_ZN40_INTERNAL_6392b427_4_k_cu_2fa7bebf_223324cuda3std3__442_GLOBAL__N__6392b427_4_k_cu_2fa7bebf_223326ignoreE,(_ZN40_INTERNAL_6392b427_4_k_cu_2fa7bebf_223324cute7productE - _ZN40_INTERNAL_6392b427_4_k_cu_2fa7bebf_223324cuda3std3__442_GLOBAL__N__6392b427_4_k_cu_2fa7bebf_223326ignoreE)
_ZN40_INTERNAL_6392b427_4_k_cu_2fa7bebf_223324cuda3std3__442_GLOBAL__N__6392b427_4_k_cu_2fa7bebf_223326ignoreE:
	.zero		1
	.type		_ZN40_INTERNAL_6392b427_4_k_cu_2fa7bebf_223324cute7productE,@object
	.size		_ZN40_INTERNAL_6392b427_4_k_cu_2fa7bebf_223324cute7productE,(_ZN40_INTERNAL_6392b427_4_k_cu_2fa7bebf_223324cuda3std3__45__cpo3endE - _ZN40_INTERNAL_6392b427_4_k_cu_2fa7bebf_223324cute7productE)
_ZN40_INTERNAL_6392b427_4_k_cu_2fa7bebf_223324cute7productE:
	.zero		1
	.type		_ZN40_INTERNAL_6392b427_4_k_cu_2fa7bebf_223324cuda3std3__45__cpo3endE,@object
	.size		_ZN40_INTERNAL_6392b427_4_k_cu_2fa7bebf_223324cuda3std3__45__cpo3endE,(_ZN40_INTERNAL_6392b427_4_k_cu_2fa7bebf_223324cuda3std3__419piecewise_constructE - _ZN40_INTERNAL_6392b427_4_k_cu_2fa7bebf_223324cuda3std3__45__cpo3endE)
_ZN40_INTERNAL_6392b427_4_k_cu_2fa7bebf_223324cuda3std3__45__cpo3endE:
	.zero		1
	.type		_ZN40_INTERNAL_6392b427_4_k_cu_2fa7bebf_223324cuda3std3__419piecewise_constructE,@object
	.size		_ZN40_INTERNAL_6392b427_4_k_cu_2fa7bebf_223324cuda3std3__419piecewise_constructE,(_ZN40_INTERNAL_6392b427_4_k_cu_2fa7bebf_223324cuda3std3__45__cpo4cendE - _ZN40_INTERNAL_6392b427_4_k_cu_2fa7bebf_223324cuda3std3__419piecewise_constructE)
_ZN40_INTERNAL_6392b427_4_k_cu_2fa7bebf_223324cuda3std3__419piecewise_constructE:
	.zero		1
	.type		_ZN40_INTERNAL_6392b427_4_k_cu_2fa7bebf_223324cuda3std3__45__cpo4cendE,@object
	.size		_ZN40_INTERNAL_6392b427_4_k_cu_2fa7bebf_223324cuda3std3__45__cpo4cendE,(_ZN40_INTERNAL_6392b427_4_k_cu_2fa7bebf_223324cuda3std6ranges3__45__cpo4swapE - _ZN40_INTERNAL_6392b427_4_k_cu_2fa7bebf_223324cuda3std3__45__cpo4cendE)
_ZN40_INTERNAL_6392b427_4_k_cu_2fa7bebf_223324cuda3std3__45__cpo4cendE:
	.zero		1
	.type		_ZN40_INTERNAL_6392b427_4_k_cu_2fa7bebf_223324cuda3std6ranges3__45__cpo4swapE,@object
	.size		_ZN40_INTERNAL_6392b427_4_k_cu_2fa7bebf_223324cuda3std6ranges3__45__cpo4swapE,(.L_8 - _ZN40_INTERNAL_6392b427_4_k_cu_2fa7bebf_223324cuda3std6ranges3__45__cpo4swapE)
_ZN40_INTERNAL_6392b427_4_k_cu_2fa7bebf_223324cuda3std6ranges3__45__cpo4swapE:
	.zero		1
.L_8:


//--------------------- .nv.constant0._ZN7cutlass13device_kernelINS_4gemm6kernel13GemmUniversalIN4cute5tupleIJiiiiEEENS1_10collective13CollectiveMmaINS1_34MainloopSm90TmaGmmaWarpSpecializedILi37ENS5_IJNS4_1CILi4EEENSA_ILi2EEENSA_ILi1EEEEEENS1_32KernelTmaWarpSpecializedPingpongEEENS5_IJNSA_ILi64EEENSA_ILi128EEENSA_ILi32EEEEEEaNS5_IJlSD_lEEEaSL_NS4_8TiledMMAINS4_8MMA_AtomIJNS4_4SM904GMMA27MMA_64x128x32_S32S8S8_SS_TNEEEENS4_6LayoutINS5_IJSD_SD_SD_EEENS5_IJNSA_ILi0EEESU_SU_EEEEENS5_IJNS4_10UnderscoreESX_SX_EEEEENS4_23SM90_TMA_LOAD_MULTICASTENS4_14ComposedLayoutINS4_7SwizzleILi1ELi4ELi3EEENS4_18smem_ptr_flag_bitsILi8EEENSS_INS5_IJNSA_ILi8EEESJ_EEENS5_IJSJ_SD_EEEEEEEvNS4_8identityES10_S1A_vS1B_EENS_8epilogue10collective6detail29Sm90TmaWarpSpecializedAdapterINS1E_15DefaultEpilogueIaSL_SL_NS1D_6thread17LinearCombinationIaLi1EiiLNS1I_9ScaleType4KindE0ELNS_15FloatRoundStyleE2EaEENS1_15EpilogueDefaultEEEEEvvEEEEvNT_6ParamsE --------------------------
	.section	.nv.constant0._ZN7cutlass13device_kernelINS_4gemm6kernel13GemmUniversalIN4cute5tupleIJiiiiEEENS1_10collective13CollectiveMmaINS1_34MainloopSm90TmaGmmaWarpSpecializedILi37ENS5_IJNS4_1CILi4EEENSA_ILi2EEENSA_ILi1EEEEEENS1_32KernelTmaWarpSpecializedPingpongEEENS5_IJNSA_ILi64EEENSA_ILi128EEENSA_ILi32EEEEEEaNS5_IJlSD_lEEEaSL_NS4_8TiledMMAINS4_8MMA_AtomIJNS4_4SM904GMMA27MMA_64x128x32_S32S8S8_SS_TNEEEENS4_6LayoutINS5_IJSD_SD_SD_EEENS5_IJNSA_ILi0EEESU_SU_EEEEENS5_IJNS4_10UnderscoreESX_SX_EEEEENS4_23SM90_TMA_LOAD_MULTICASTENS4_14ComposedLayoutINS4_7SwizzleILi1ELi4ELi3EEENS4_18smem_ptr_flag_bitsILi8EEENSS_INS5_IJNSA_ILi8EEESJ_EEENS5_IJSJ_SD_EEEEEEEvNS4_8identityES10_S1A_vS1B_EENS_8epilogue10collective6detail29Sm90TmaWarpSpecializedAdapterINS1E_15DefaultEpilogueIaSL_SL_NS1D_6thread17LinearCombinationIaLi1EiiLNS1I_9ScaleType4KindE0ELNS_15FloatRoundStyleE2EaEENS1_15EpilogueDefaultEEEEEvvEEEEvNT_6ParamsE,"a",@progbits
	.sectionflags	@""
	.align	4
.nv.constant0._ZN7cutlass13device_kernelINS_4gemm6kernel13GemmUniversalIN4cute5tupleIJiiiiEEENS1_10collective13CollectiveMmaINS1_34MainloopSm90TmaGmmaWarpSpecializedILi37ENS5_IJNS4_1CILi4EEENSA_ILi2EEENSA_ILi1EEEEEENS1_32KernelTmaWarpSpecializedPingpongEEENS5_IJNSA_ILi64EEENSA_ILi128EEENSA_ILi32EEEEEEaNS5_IJlSD_lEEEaSL_NS4_8TiledMMAINS4_8MMA_AtomIJNS4_4SM904GMMA27MMA_64x128x32_S32S8S8_SS_TNEEEENS4_6LayoutINS5_IJSD_SD_SD_EEENS5_IJNSA_ILi0EEESU_SU_EEEEENS5_IJNS4_10UnderscoreESX_SX_EEEEENS4_23SM90_TMA_LOAD_MULTICASTENS4_14ComposedLayoutINS4_7SwizzleILi1ELi4ELi3EEENS4_18smem_ptr_flag_bitsILi8EEENSS_INS5_IJNSA_ILi8EEESJ_EEENS5_IJSJ_SD_EEEEEEEvNS4_8identityES10_S1A_vS1B_EENS_8epilogue10collective6detail29Sm90TmaWarpSpecializedAdapterINS1E_15DefaultEpilogueIaSL_SL_NS1D_6thread17LinearCombinationIaLi1EiiLNS1I_9ScaleType4KindE0ELNS_15FloatRoundStyleE2EaEENS1_15EpilogueDefaultEEEEEvvEEEEvNT_6ParamsE:
	.zero		1664


//--------------------- SYMBOLS --------------------------

	.type		.nv.reservedSmem.offset0,@object
	.size		.nv.reservedSmem.offset0,0x4
	.type		__assertfail,@function
